	.target	sm_90a

	.elftype	@"ET_EXEC"


//--------------------- .note.nv.tkinfo           --------------------------
	.section	.note.nv.tkinfo,"",@"SHT_NOTE"
	.sectionflags	@"SHF_NOTE_NV_TKINFO"
	.tkinfo
        /*0018*/ 	.word	0x00000002
        /*0030*/ 	.string	""
        /*0030*/ 	.string	"ptxas"
        /*0030*/ 	.string	"Cuda compilation tools, release 13.0, V13.0.88"
        /*0030*/ 	.string	"Build cuda_13.0.r13.0/compiler.36424714_0"
        /*0030*/ 	.string	"-arch sm_90a -m 64 "



//--------------------- .note.nv.cuinfo           --------------------------
	.section	.note.nv.cuinfo,"",@"SHT_NOTE"
	.sectionflags	@"SHF_NOTE_NV_CUINFO"
        /*0018*/ 	.short	0x0002
        /*001a*/ 	.short	0x005a
        /*001c*/ 	.short	0x0082
	.zero		2


//--------------------- .nv.info                  --------------------------
	.section	.nv.info,"",@"SHT_CUDA_INFO"
	.align	4


	//----- nvinfo : EIATTR_REGCOUNT
	.align		4
        /*0000*/ 	.byte	0x04, 0x2f
        /*0002*/ 	.short	(.L_12 - .L_11)
	.align		4
.L_11:
        /*0004*/ 	.word	index@(_ZN7cutlass13device_kernelINS_4conv6kernel13ConvUniversalINS1_16ConvProblemShapeILNS1_8OperatorE1ELi2EEENS1_10collective14CollectiveConvINS1_46MainloopSm90TmaGmmaWarpSpecializedImplicitGemmILS5_1ELi9ELi2EN4cute5tupleIJNSA_1CILi1EEESD_SD_EEENS1_36KernelImplicitTmaWarpSpecializedSm90ELi1EEENSB_IJNSC_ILi256EEENSC_ILi128EEENSB_IJNSC_ILi32EEEEEEEEENS_10bfloat16_tESM_NSA_8TiledMMAINSA_8MMA_AtomIJNSA_4SM904GMMA28MMA_64x128x16_F32BF16BF16_SSILNSQ_5MajorE0ELSS_1ELNSQ_7ScaleInE1ELST_1EEEEEENSA_6LayoutISE_NSB_IJNSC_ILi0EEESX_SX_EEEEENSB_IJNSA_10UnderscoreES10_S10_EEEEENS7_6detail26Sm90ImplicitGemmTileTraitsINSA_20SM90_TMA_LOAD_IM2COLENSA_14ComposedLayoutINSA_7SwizzleILi2ELi4ELi3EEENSA_18smem_ptr_flag_bitsILi16EEENSW_INSB_IJNSB_IJNSC_ILi8EEESJ_EEENSB_IJSJ_SD_EEENSB_IJSD_NSC_ILi9EEEEEEEEENSB_IJNSB_IJSJ_SH_EEENSB_IJSD_SX_EEENSB_IJSX_NSC_ILi8192EEEEEEEEEEEEEvEENS14_INSA_13SM90_TMA_LOADENS16_INS17_ILi3ELi4ELi3EEES1A_NSW_INSB_IJNSB_IJNSC_ILi64EEENSC_ILi2EEEEEENSB_IJS1B_NSC_ILi4EEEEEES1F_EEENSB_IJNSB_IJSD_NSC_ILi2048EEEEEENSB_IJS1R_NSC_ILi512EEEEEENSB_IJSX_NSC_ILi4096EEEEEEEEEEEEEvEEEENS_8epilogue10collective6detail29Sm90TmaWarpSpecializedAdapterINS29_15DefaultEpilogueISM_NSB_IJNSB_IJlllEEESD_SX_EEES2E_NS28_6thread17LinearCombinationISM_Li1EffLNS2F_9ScaleType4KindE0ELNS_15FloatRoundStyleE2ESM_EENS_4gemm15EpilogueDefaultEEEEEvvEEEEvNT_6ParamsE)
        /*0008*/ 	.word	0x000000ff


	//----- nvinfo : EIATTR_FRAME_SIZE
	.align		4
.L_12:
        /*000c*/ 	.byte	0x04, 0x11
        /*000e*/ 	.short	(.L_14 - .L_13)
	.align		4
.L_13:
        /*0010*/ 	.word	index@(_ZN7cutlass13device_kernelINS_4conv6kernel13ConvUniversalINS1_16ConvProblemShapeILNS1_8OperatorE1ELi2EEENS1_10collective14CollectiveConvINS1_46MainloopSm90TmaGmmaWarpSpecializedImplicitGemmILS5_1ELi9ELi2EN4cute5tupleIJNSA_1CILi1EEESD_SD_EEENS1_36KernelImplicitTmaWarpSpecializedSm90ELi1EEENSB_IJNSC_ILi256EEENSC_ILi128EEENSB_IJNSC_ILi32EEEEEEEEENS_10bfloat16_tESM_NSA_8TiledMMAINSA_8MMA_AtomIJNSA_4SM904GMMA28MMA_64x128x16_F32BF16BF16_SSILNSQ_5MajorE0ELSS_1ELNSQ_7ScaleInE1ELST_1EEEEEENSA_6LayoutISE_NSB_IJNSC_ILi0EEESX_SX_EEEEENSB_IJNSA_10UnderscoreES10_S10_EEEEENS7_6detail26Sm90ImplicitGemmTileTraitsINSA_20SM90_TMA_LOAD_IM2COLENSA_14ComposedLayoutINSA_7SwizzleILi2ELi4ELi3EEENSA_18smem_ptr_flag_bitsILi16EEENSW_INSB_IJNSB_IJNSC_ILi8EEESJ_EEENSB_IJSJ_SD_EEENSB_IJSD_NSC_ILi9EEEEEEEEENSB_IJNSB_IJSJ_SH_EEENSB_IJSD_SX_EEENSB_IJSX_NSC_ILi8192EEEEEEEEEEEEEvEENS14_INSA_13SM90_TMA_LOADENS16_INS17_ILi3ELi4ELi3EEES1A_NSW_INSB_IJNSB_IJNSC_ILi64EEENSC_ILi2EEEEEENSB_IJS1B_NSC_ILi4EEEEEES1F_EEENSB_IJNSB_IJSD_NSC_ILi2048EEEEEENSB_IJS1R_NSC_ILi512EEEEEENSB_IJSX_NSC_ILi4096EEEEEEEEEEEEEvEEEENS_8epilogue10collective6detail29Sm90TmaWarpSpecializedAdapterINS29_15DefaultEpilogueISM_NSB_IJNSB_IJlllEEESD_SX_EEES2E_NS28_6thread17LinearCombinationISM_Li1EffLNS2F_9ScaleType4KindE0ELNS_15FloatRoundStyleE2ESM_EENS_4gemm15EpilogueDefaultEEEEEvvEEEEvNT_6ParamsE)
        /*0014*/ 	.word	0x00000270


	//----- nvinfo : EIATTR_MIN_STACK_SIZE
	.align		4
.L_14:
        /*0018*/ 	.byte	0x04, 0x12
        /*001a*/ 	.short	(.L_16 - .L_15)
	.align		4
.L_15:
        /*001c*/ 	.word	index@(_ZN7cutlass13device_kernelINS_4conv6kernel13ConvUniversalINS1_16ConvProblemShapeILNS1_8OperatorE1ELi2EEENS1_10collective14CollectiveConvINS1_46MainloopSm90TmaGmmaWarpSpecializedImplicitGemmILS5_1ELi9ELi2EN4cute5tupleIJNSA_1CILi1EEESD_SD_EEENS1_36KernelImplicitTmaWarpSpecializedSm90ELi1EEENSB_IJNSC_ILi256EEENSC_ILi128EEENSB_IJNSC_ILi32EEEEEEEEENS_10bfloat16_tESM_NSA_8TiledMMAINSA_8MMA_AtomIJNSA_4SM904GMMA28MMA_64x128x16_F32BF16BF16_SSILNSQ_5MajorE0ELSS_1ELNSQ_7ScaleInE1ELST_1EEEEEENSA_6LayoutISE_NSB_IJNSC_ILi0EEESX_SX_EEEEENSB_IJNSA_10UnderscoreES10_S10_EEEEENS7_6detail26Sm90ImplicitGemmTileTraitsINSA_20SM90_TMA_LOAD_IM2COLENSA_14ComposedLayoutINSA_7SwizzleILi2ELi4ELi3EEENSA_18smem_ptr_flag_bitsILi16EEENSW_INSB_IJNSB_IJNSC_ILi8EEESJ_EEENSB_IJSJ_SD_EEENSB_IJSD_NSC_ILi9EEEEEEEEENSB_IJNSB_IJSJ_SH_EEENSB_IJSD_SX_EEENSB_IJSX_NSC_ILi8192EEEEEEEEEEEEEvEENS14_INSA_13SM90_TMA_LOADENS16_INS17_ILi3ELi4ELi3EEES1A_NSW_INSB_IJNSB_IJNSC_ILi64EEENSC_ILi2EEEEEENSB_IJS1B_NSC_ILi4EEEEEES1F_EEENSB_IJNSB_IJSD_NSC_ILi2048EEEEEENSB_IJS1R_NSC_ILi512EEEEEENSB_IJSX_NSC_ILi4096EEEEEEEEEEEEEvEEEENS_8epilogue10collective6detail29Sm90TmaWarpSpecializedAdapterINS29_15DefaultEpilogueISM_NSB_IJNSB_IJlllEEESD_SX_EEES2E_NS28_6thread17LinearCombinationISM_Li1EffLNS2F_9ScaleType4KindE0ELNS_15FloatRoundStyleE2ESM_EENS_4gemm15EpilogueDefaultEEEEEvvEEEEvNT_6ParamsE)
        /*0020*/ 	.word	0x00000270
.L_16:


//--------------------- .nv.compat                --------------------------
	.section	.nv.compat,"",@"SHT_CUDA_COMPAT_INFO"
	.align	4
        /*0000*/ 	.byte	0x02, 0x09, 0x01, 0x00, 0x02, 0x02, 0x04, 0x00, 0x02, 0x05, 0x05, 0x00, 0x03, 0x07, 0x01, 0x01
        /*0010*/ 	.byte	0x02, 0x03, 0x01, 0x00, 0x02, 0x06, 0x01, 0x00, 0x04, 0x0b, 0x08, 0x00, 0x00, 0x00, 0x00, 0x00
        /*0020*/ 	.byte	0x00, 0x00, 0x00, 0x00


//--------------------- .nv.info._ZN7cutlass13device_kernelINS_4conv6kernel13ConvUniversalINS1_16ConvProblemShapeILNS1_8OperatorE1ELi2EEENS1_10collective14CollectiveConvINS1_46MainloopSm90TmaGmmaWarpSpecializedImplicitGemmILS5_1ELi9ELi2EN4cute5tupleIJNSA_1CILi1EEESD_SD_EEENS1_36KernelImplicitTmaWarpSpecializedSm90ELi1EEENSB_IJNSC_ILi256EEENSC_ILi128EEENSB_IJNSC_ILi32EEEEEEEEENS_10bfloat16_tESM_NSA_8TiledMMAINSA_8MMA_AtomIJNSA_4SM904GMMA28MMA_64x128x16_F32BF16BF16_SSILNSQ_5MajorE0ELSS_1ELNSQ_7ScaleInE1ELST_1EEEEEENSA_6LayoutISE_NSB_IJNSC_ILi0EEESX_SX_EEEEENSB_IJNSA_10UnderscoreES10_S10_EEEEENS7_6detail26Sm90ImplicitGemmTileTraitsINSA_20SM90_TMA_LOAD_IM2COLENSA_14ComposedLayoutINSA_7SwizzleILi2ELi4ELi3EEENSA_18smem_ptr_flag_bitsILi16EEENSW_INSB_IJNSB_IJNSC_ILi8EEESJ_EEENSB_IJSJ_SD_EEENSB_IJSD_NSC_ILi9EEEEEEEEENSB_IJNSB_IJSJ_SH_EEENSB_IJSD_SX_EEENSB_IJSX_NSC_ILi8192EEEEEEEEEEEEEvEENS14_INSA_13SM90_TMA_LOADENS16_INS17_ILi3ELi4ELi3EEES1A_NSW_INSB_IJNSB_IJNSC_ILi64EEENSC_ILi2EEEEEENSB_IJS1B_NSC_ILi4EEEEEES1F_EEENSB_IJNSB_IJSD_NSC_ILi2048EEEEEENSB_IJS1R_NSC_ILi512EEEEEENSB_IJSX_NSC_ILi4096EEEEEEEEEEEEEvEEEENS_8epilogue10collective6detail29Sm90TmaWarpSpecializedAdapterINS29_15DefaultEpilogueISM_NSB_IJNSB_IJlllEEESD_SX_EEES2E_NS28_6thread17LinearCombinationISM_Li1EffLNS2F_9ScaleType4KindE0ELNS_15FloatRoundStyleE2ESM_EENS_4gemm15EpilogueDefaultEEEEEvvEEEEvNT_6ParamsE --------------------------
	.section	.nv.info._ZN7cutlass13device_kernelINS_4conv6kernel13ConvUniversalINS1_16ConvProblemShapeILNS1_8OperatorE1ELi2EEENS1_10collective14CollectiveConvINS1_46MainloopSm90TmaGmmaWarpSpecializedImplicitGemmILS5_1ELi9ELi2EN4cute5tupleIJNSA_1CILi1EEESD_SD_EEENS1_36KernelImplicitTmaWarpSpecializedSm90ELi1EEENSB_IJNSC_ILi256EEENSC_ILi128EEENSB_IJNSC_ILi32EEEEEEEEENS_10bfloat16_tESM_NSA_8TiledMMAINSA_8MMA_AtomIJNSA_4SM904GMMA28MMA_64x128x16_F32BF16BF16_SSILNSQ_5MajorE0ELSS_1ELNSQ_7ScaleInE1ELST_1EEEEEENSA_6LayoutISE_NSB_IJNSC_ILi0EEESX_SX_EEEEENSB_IJNSA_10UnderscoreES10_S10_EEEEENS7_6detail26Sm90ImplicitGemmTileTraitsINSA_20SM90_TMA_LOAD_IM2COLENSA_14ComposedLayoutINSA_7SwizzleILi2ELi4ELi3EEENSA_18smem_ptr_flag_bitsILi16EEENSW_INSB_IJNSB_IJNSC_ILi8EEESJ_EEENSB_IJSJ_SD_EEENSB_IJSD_NSC_ILi9EEEEEEEEENSB_IJNSB_IJSJ_SH_EEENSB_IJSD_SX_EEENSB_IJSX_NSC_ILi8192EEEEEEEEEEEEEvEENS14_INSA_13SM90_TMA_LOADENS16_INS17_ILi3ELi4ELi3EEES1A_NSW_INSB_IJNSB_IJNSC_ILi64EEENSC_ILi2EEEEEENSB_IJS1B_NSC_ILi4EEEEEES1F_EEENSB_IJNSB_IJSD_NSC_ILi2048EEEEEENSB_IJS1R_NSC_ILi512EEEEEENSB_IJSX_NSC_ILi4096EEEEEEEEEEEEEvEEEENS_8epilogue10collective6detail29Sm90TmaWarpSpecializedAdapterINS29_15DefaultEpilogueISM_NSB_IJNSB_IJlllEEESD_SX_EEES2E_NS28_6thread17LinearCombinationISM_Li1EffLNS2F_9ScaleType4KindE0ELNS_15FloatRoundStyleE2ESM_EENS_4gemm15EpilogueDefaultEEEEEvvEEEEvNT_6ParamsE,"",@"SHT_CUDA_INFO"
	.sectionflags	@""
	.align	4


	//----- nvinfo : EIATTR_CUDA_API_VERSION
	.align		4
        /*0000*/ 	.byte	0x04, 0x37
        /*0002*/ 	.short	(.L_18 - .L_17)
.L_17:
        /*0004*/ 	.word	0x00000082


	//----- nvinfo : EIATTR_KPARAM_INFO
	.align		4
.L_18:
        /*0008*/ 	.byte	0x04, 0x17
        /*000a*/ 	.short	(.L_20 - .L_19)
.L_19:
        /*000c*/ 	.word	0x00000000
        /*0010*/ 	.short	0x0000
        /*0012*/ 	.short	0x0070
        /*0014*/ 	.byte	0x00, 0xf0, 0x01, 0x0e


	//----- nvinfo : EIATTR_SPARSE_MMA_MASK
	.align		4
.L_20:
        /*0018*/ 	.byte	0x03, 0x50
        /*001a*/ 	.short	0x0000


	//----- nvinfo : EIATTR_MAXREG_COUNT
	.align		4
        /*001c*/ 	.byte	0x03, 0x1b
        /*001e*/ 	.short	0x00ff


	//----- nvinfo : EIATTR_NUM_BARRIERS
	.align		4
        /*0020*/ 	.byte	0x02, 0x4c
        /*0022*/ 	.byte	0x01
	.zero		1


	//----- nvinfo : EIATTR_ANNOTATIONS
	.align		4
        /*0024*/ 	.byte	0x04, 0x55
        /*0026*/ 	.short	(.L_22 - .L_21)


	//   ....[0]....
.L_21:
        /*0028*/ 	.word	0x00000001
        /*002c*/ 	.byte	0x30, 0x08, 0x00, 0x00, 0x01, 0x00, 0x00, 0x00, 0x70, 0x08, 0x00, 0x00, 0x01, 0x00, 0x00, 0x00
        /* <DEDUP_REMOVED lines=208> */
        /*0d3c*/ 	.byte	0xf0, 0xfa, 0x00, 0x00


	//----- nvinfo : EIATTR_MERCURY_ISA_VERSION
	.align		4
.L_22:
        /*0d40*/ 	.byte	0x03, 0x5f
        /*0d42*/ 	.short	0x0101


	//----- nvinfo : EIATTR_COOP_GROUP_MASK_REGIDS
	.align		4
        /*0d44*/ 	.byte	0x04, 0x29
        /*0d46*/ 	.short	(.L_24 - .L_23)


	//   ....[0]....
.L_23:
        /*0d48*/ 	.word	0xffffffff


	//   ....[1]....
        /*0d4c*/ 	.word	0xffffffff


	//   ....[2]....
        /*0d50*/ 	.word	0xffffffff


	//----- nvinfo : EIATTR_COOP_GROUP_INSTR_OFFSETS
	.align		4
.L_24:
        /*0d54*/ 	.byte	0x04, 0x28
        /*0d56*/ 	.short	(.L_26 - .L_25)


	//   ....[0]....
.L_25:
        /*0d58*/ 	.word	0x00000060


	//   ....[1]....
        /*0d5c*/ 	.word	0x00000090


	//   ....[2]....
        /*0d60*/ 	.word	0x00000190


	//----- nvinfo : EIATTR_MBARRIER_INSTR_OFFSETS
	.align		4
.L_26:
        /*0d64*/ 	.byte	0x04, 0x39
        /*0d66*/ 	.short	(.L_28 - .L_27)


	//   ....[0]....
.L_27:
        /*0d68*/ 	.word	0x00000300
        /*0d6c*/ 	.word	0x000000ff
        /*0d70*/ 	.word	0x00036000
        /*0d74*/ 	.short	0x0100
        /*0d76*/ 	.byte	0x0a
	.zero		1


	//   ....[1]....
        /*0d78*/ 	.word	0x00000310
        /*0d7c*/ 	.word	0x000000ff
        /*0d80*/ 	.word	0x00036048
        /*0d84*/ 	.short	0x0100
        /*0d86*/ 	.byte	0x0a
	.zero		1


	//   ....[2]....
        /*0d88*/ 	.word	0x00000320
        /*0d8c*/ 	.word	0x000000ff
        /*0d90*/ 	.word	0x00036008
        /*0d94*/ 	.short	0x0100
        /*0d96*/ 	.byte	0x0a
	.zero		1


	//   ....[3]....
        /*0d98*/ 	.word	0x00000330
        /*0d9c*/ 	.word	0x000000ff
        /*0da0*/ 	.word	0x00036050
        /*0da4*/ 	.short	0x0100
        /*0da6*/ 	.byte	0x0a
	.zero		1


	//   ....[4]....
        /*0da8*/ 	.word	0x00000340
        /*0dac*/ 	.word	0x000000ff
        /*0db0*/ 	.word	0x00036010
        /*0db4*/ 	.short	0x0100
        /*0db6*/ 	.byte	0x0a
	.zero		1


	//   ....[5]....
        /*0db8*/ 	.word	0x00000350
        /*0dbc*/ 	.word	0x000000ff
        /*0dc0*/ 	.word	0x00036058
        /*0dc4*/ 	.short	0x0100
        /*0dc6*/ 	.byte	0x0a
	.zero		1


	//   ....[6]....
        /*0dc8*/ 	.word	0x00000360
        /*0dcc*/ 	.word	0x000000ff
        /*0dd0*/ 	.word	0x00036018
        /*0dd4*/ 	.short	0x0100
        /*0dd6*/ 	.byte	0x0a
	.zero		1


	//   ....[7]....
        /*0dd8*/ 	.word	0x00000370
        /*0ddc*/ 	.word	0x000000ff
        /*0de0*/ 	.word	0x00036060
        /*0de4*/ 	.short	0x0100
        /*0de6*/ 	.byte	0x0a
	.zero		1


	//   ....[8]....
        /*0de8*/ 	.word	0x00000380
        /*0dec*/ 	.word	0x000000ff
        /*0df0*/ 	.word	0x00036020
        /*0df4*/ 	.short	0x0100
        /*0df6*/ 	.byte	0x0a
	.zero		1


	//   ....[9]....
        /*0df8*/ 	.word	0x00000390
        /*0dfc*/ 	.word	0x000000ff
        /*0e00*/ 	.word	0x00036068
        /*0e04*/ 	.short	0x0100
        /*0e06*/ 	.byte	0x0a
	.zero		1


	//   ....[10]....
        /*0e08*/ 	.word	0x000003a0
        /*0e0c*/ 	.word	0x000000ff
        /*0e10*/ 	.word	0x00036028
        /*0e14*/ 	.short	0x0100
        /*0e16*/ 	.byte	0x0a
	.zero		1


	//   ....[11]....
        /*0e18*/ 	.word	0x000003b0
        /*0e1c*/ 	.word	0x000000ff
        /*0e20*/ 	.word	0x00036070
        /*0e24*/ 	.short	0x0100
        /*0e26*/ 	.byte	0x0a
	.zero		1


	//   ....[12]....
        /*0e28*/ 	.word	0x000003c0
        /*0e2c*/ 	.word	0x000000ff
        /*0e30*/ 	.word	0x00036030
        /*0e34*/ 	.short	0x0100
        /*0e36*/ 	.byte	0x0a
	.zero		1


	//   ....[13]....
        /*0e38*/ 	.word	0x000003d0
        /*0e3c*/ 	.word	0x000000ff
        /*0e40*/ 	.word	0x00036078
        /*0e44*/ 	.short	0x0100
        /*0e46*/ 	.byte	0x0a
	.zero		1


	//   ....[14]....
        /*0e48*/ 	.word	0x000003e0
        /*0e4c*/ 	.word	0x000000ff
        /*0e50*/ 	.word	0x00036038
        /*0e54*/ 	.short	0x0100
        /*0e56*/ 	.byte	0x0a
	.zero		1


	//   ....[15]....
        /*0e58*/ 	.word	0x000003f0
        /*0e5c*/ 	.word	0x000000ff
        /*0e60*/ 	.word	0x00036080
        /*0e64*/ 	.short	0x0100
        /*0e66*/ 	.byte	0x0a
	.zero		1


	//   ....[16]....
        /*0e68*/ 	.word	0x00000400
        /*0e6c*/ 	.word	0x000000ff
        /*0e70*/ 	.word	0x00036040
        /*0e74*/ 	.short	0x0100
        /*0e76*/ 	.byte	0x0a
	.zero		1


	//   ....[17]....
        /*0e78*/ 	.word	0x00000410
        /*0e7c*/ 	.word	0x000000ff
        /*0e80*/ 	.word	0x00036088
        /*0e84*/ 	.short	0x0100
        /*0e86*/ 	.byte	0x0a
	.zero		1


	//   ....[18]....
        /*0e88*/ 	.word	0x00001310
        /*0e8c*/ 	.word	0x00000003
        /*0e90*/ 	.word	0x00036000
        /*0e94*/ 	.short	0x010a
        /*0e96*/ 	.byte	0x3f
	.zero		1


	//   ....[19]....
        /*0e98*/ 	.word	0x000023a0
        /*0e9c*/ 	.word	0x00000000
        /*0ea0*/ 	.word	0x00036000
        /*0ea4*/ 	.short	0x010a
        /*0ea6*/ 	.byte	0x3f
	.zero		1


	//   ....[20]....
        /*0ea8*/ 	.word	0x00003830
        /*0eac*/ 	.word	0x000000ff
        /*0eb0*/ 	.word	0x00000000
        /*0eb4*/ 	.short	0x0101
        /*0eb6*/ 	.byte	0x0c
	.zero		1


	//   ....[21]....
        /*0eb8*/ 	.word	0x00003a30
        /*0ebc*/ 	.word	0x000000ff
        /*0ec0*/ 	.word	0x00000000
        /*0ec4*/ 	.short	0x0101
        /*0ec6*/ 	.byte	0x04
	.zero		1


	//   ....[22]....
        /*0ec8*/ 	.word	0x00013b80
        /*0ecc*/ 	.word	0x0000000b
        /*0ed0*/ 	.word	0x00036048
        /*0ed4*/ 	.short	0x010a
        /*0ed6*/ 	.byte	0x3f
	.zero		1


	//   ....[23]....
        /*0ed8*/ 	.word	0x000142e0
        /*0edc*/ 	.word	0x00000003
        /*0ee0*/ 	.word	0x00000000
        /*0ee4*/ 	.short	0x010a
        /*0ee6*/ 	.byte	0x3f
	.zero		1


	//   ....[24]....
        /*0ee8*/ 	.word	0x000143a0
        /*0eec*/ 	.word	0x00000003
        /*0ef0*/ 	.word	0x00000000
        /*0ef4*/ 	.short	0x010a
        /*0ef6*/ 	.byte	0x3f
	.zero		1


	//   ....[25]....
        /*0ef8*/ 	.word	0x00014460
        /*0efc*/ 	.word	0x00000003
        /*0f00*/ 	.word	0x00000000
        /*0f04*/ 	.short	0x010a
        /*0f06*/ 	.byte	0x3f
	.zero		1


	//   ....[26]....
        /*0f08*/ 	.word	0x00014520
        /*0f0c*/ 	.word	0x00000003
        /*0f10*/ 	.word	0x00000000
        /*0f14*/ 	.short	0x010a
        /*0f16*/ 	.byte	0x3f
	.zero		1


	//   ....[27]....
        /*0f18*/ 	.word	0x000145e0
        /*0f1c*/ 	.word	0x00000003
        /*0f20*/ 	.word	0x00000000
        /*0f24*/ 	.short	0x010a
        /*0f26*/ 	.byte	0x3f
	.zero		1


	//   ....[28]....
        /*0f28*/ 	.word	0x000146a0
        /*0f2c*/ 	.word	0x00000003
        /*0f30*/ 	.word	0x00000000
        /*0f34*/ 	.short	0x010a
        /*0f36*/ 	.byte	0x3f
	.zero		1


	//   ....[29]....
        /*0f38*/ 	.word	0x00014760
        /*0f3c*/ 	.word	0x00000003
        /*0f40*/ 	.word	0x00000000
        /*0f44*/ 	.short	0x010a
        /*0f46*/ 	.byte	0x3f
	.zero		1


	//   ....[30]....
        /*0f48*/ 	.word	0x00014820
        /*0f4c*/ 	.word	0x00000003
        /*0f50*/ 	.word	0x00000000
        /*0f54*/ 	.short	0x010a
        /*0f56*/ 	.byte	0x3f
	.zero		1


	//   ....[31]....
        /*0f58*/ 	.word	0x000148e0
        /*0f5c*/ 	.word	0x00000003
        /*0f60*/ 	.word	0x00000000
        /*0f64*/ 	.short	0x010a
        /*0f66*/ 	.byte	0x3f
	.zero		1


	//----- nvinfo : EIATTR_NUM_MBARRIERS
	.align		4
.L_28:
        /*0f68*/ 	.byte	0x03, 0x38
        /*0f6a*/ 	.short	0x0012


	//----- nvinfo : EIATTR_EXIT_INSTR_OFFSETS
	.align		4
        /*0f6c*/ 	.byte	0x04, 0x1c
        /*0f6e*/ 	.short	(.L_30 - .L_29)


	//   ....[0]....
.L_29:
        /*0f70*/ 	.word	0x00000820


	//   ....[1]....
        /*0f74*/ 	.word	0x00003c20


	//   ....[2]....
        /*0f78*/ 	.word	0x0000ef90


	//   ....[3]....
        /*0f7c*/ 	.word	0x0000efd0


	//   ....[4]....
        /*0f80*/ 	.word	0x00013920


	//   ....[5]....
        /*0f84*/ 	.word	0x00013960


	//   ....[6]....
        /*0f88*/ 	.word	0x00013980


	//   ....[7]....
        /*0f8c*/ 	.word	0x000141e0


	//   ....[8]....
        /*0f90*/ 	.word	0x00014910


	//----- nvinfo : EIATTR_MAX_THREADS
	.align		4
.L_30:
        /*0f94*/ 	.byte	0x04, 0x05
        /*0f96*/ 	.short	(.L_32 - .L_31)
.L_31:
        /*0f98*/ 	.word	0x00000100
        /*0f9c*/ 	.word	0x00000001
        /*0fa0*/ 	.word	0x00000001


	//----- nvinfo : EIATTR_CRS_STACK_SIZE
	.align		4
.L_32:
        /*0fa4*/ 	.byte	0x04, 0x1e
        /*0fa6*/ 	.short	(.L_34 - .L_33)
.L_33:
        /*0fa8*/ 	.word	0x00000000


	//----- nvinfo : EIATTR_CBANK_PARAM_SIZE
	.align		4
.L_34:
        /*0fac*/ 	.byte	0x03, 0x19
        /*0fae*/ 	.short	0x03f0


	//----- nvinfo : EIATTR_PARAM_CBANK
	.align		4
        /*0fb0*/ 	.byte	0x04, 0x0a
        /*0fb2*/ 	.short	(.L_36 - .L_35)
	.align		4
.L_35:
        /*0fb4*/ 	.word	index@(.nv.constant0._ZN7cutlass13device_kernelINS_4conv6kernel13ConvUniversalINS1_16ConvProblemShapeILNS1_8OperatorE1ELi2EEENS1_10collective14CollectiveConvINS1_46MainloopSm90TmaGmmaWarpSpecializedImplicitGemmILS5_1ELi9ELi2EN4cute5tupleIJNSA_1CILi1EEESD_SD_EEENS1_36KernelImplicitTmaWarpSpecializedSm90ELi1EEENSB_IJNSC_ILi256EEENSC_ILi128EEENSB_IJNSC_ILi32EEEEEEEEENS_10bfloat16_tESM_NSA_8TiledMMAINSA_8MMA_AtomIJNSA_4SM904GMMA28MMA_64x128x16_F32BF16BF16_SSILNSQ_5MajorE0ELSS_1ELNSQ_7ScaleInE1ELST_1EEEEEENSA_6LayoutISE_NSB_IJNSC_ILi0EEESX_SX_EEEEENSB_IJNSA_10UnderscoreES10_S10_EEEEENS7_6detail26Sm90ImplicitGemmTileTraitsINSA_20SM90_TMA_LOAD_IM2COLENSA_14ComposedLayoutINSA_7SwizzleILi2ELi4ELi3EEENSA_18smem_ptr_flag_bitsILi16EEENSW_INSB_IJNSB_IJNSC_ILi8EEESJ_EEENSB_IJSJ_SD_EEENSB_IJSD_NSC_ILi9EEEEEEEEENSB_IJNSB_IJSJ_SH_EEENSB_IJSD_SX_EEENSB_IJSX_NSC_ILi8192EEEEEEEEEEEEEvEENS14_INSA_13SM90_TMA_LOADENS16_INS17_ILi3ELi4ELi3EEES1A_NSW_INSB_IJNSB_IJNSC_ILi64EEENSC_ILi2EEEEEENSB_IJS1B_NSC_ILi4EEEEEES1F_EEENSB_IJNSB_IJSD_NSC_ILi2048EEEEEENSB_IJS1R_NSC_ILi512EEEEEENSB_IJSX_NSC_ILi4096EEEEEEEEEEEEEvEEEENS_8epilogue10collective6detail29Sm90TmaWarpSpecializedAdapterINS29_15DefaultEpilogueISM_NSB_IJNSB_IJlllEEESD_SX_EEES2E_NS28_6thread17LinearCombinationISM_Li1EffLNS2F_9ScaleType4KindE0ELNS_15FloatRoundStyleE2ESM_EENS_4gemm15EpilogueDefaultEEEEEvvEEEEvNT_6ParamsE)
        /*0fb8*/ 	.short	0x0210
        /*0fba*/ 	.short	0x03f0


	//----- nvinfo : EIATTR_SW_WAR
	.align		4
.L_36:
        /*0fbc*/ 	.byte	0x04, 0x36
        /*0fbe*/ 	.short	(.L_38 - .L_37)
.L_37:
        /*0fc0*/ 	.word	0x00000008
.L_38:


//--------------------- .nv.callgraph             --------------------------
	.section	.nv.callgraph,"",@"SHT_CUDA_CALLGRAPH"
	.align	4
	.sectionentsize	8
	.align		4
        /*0000*/ 	.word	0x00000000
	.align		4
        /*0004*/ 	.word	0xffffffff
	.align		4
        /*0008*/ 	.word	0x00000000
	.align		4
        /*000c*/ 	.word	0xfffffffe
	.align		4
        /*0010*/ 	.word	0x00000000
	.align		4
        /*0014*/ 	.word	0xfffffffd
	.align		4
        /*0018*/ 	.word	0x00000000
	.align		4
        /*001c*/ 	.word	0xfffffffc


//--------------------- .nv.constant4             --------------------------
	.section	.nv.constant4,"a",@progbits
	.align	8
	.align		8
.nv.constant4:
        /*0000*/ 	.dword	_ZN39_INTERNAL_434b422e_4_k_cu_68c35bba_26184cuda3std3__45__cpo5beginE
	.align		8
        /*0008*/ 	.dword	_ZN39_INTERNAL_434b422e_4_k_cu_68c35bba_26184cuda3std3__45__cpo3endE
	.align		8
        /*0010*/ 	.dword	_ZN39_INTERNAL_434b422e_4_k_cu_68c35bba_26184cuda3std3__45__cpo6cbeginE
	.align		8
        /*0018*/ 	.dword	_ZN39_INTERNAL_434b422e_4_k_cu_68c35bba_26184cuda3std3__45__cpo4cendE
	.align		8
        /*0020*/ 	.dword	_ZN39_INTERNAL_434b422e_4_k_cu_68c35bba_26184cuda3std3__441_GLOBAL__N__434b422e_4_k_cu_68c35bba_26186ignoreE
	.align		8
        /*0028*/ 	.dword	_ZN39_INTERNAL_434b422e_4_k_cu_68c35bba_26184cuda3std3__419piecewise_constructE
	.align		8
        /*0030*/ 	.dword	_ZN39_INTERNAL_434b422e_4_k_cu_68c35bba_26184cuda3std3__48in_placeE
	.align		8
        /*0038*/ 	.dword	_ZN39_INTERNAL_434b422e_4_k_cu_68c35bba_26184cuda3std6ranges3__45__cpo4swapE
	.align		8
        /*0040*/ 	.dword	_ZN39_INTERNAL_434b422e_4_k_cu_68c35bba_26184cuda3std6ranges3__45__cpo9iter_moveE
	.align		8
        /*0048*/ 	.dword	_ZN39_INTERNAL_434b422e_4_k_cu_68c35bba_26184cute7productE
	.align		8
        /*0050*/ 	.dword	_ZN39_INTERNAL_434b422e_4_k_cu_68c35bba_26184cute1_E


//--------------------- .text._ZN7cutlass13device_kernelINS_4conv6kernel13ConvUniversalINS1_16ConvProblemShapeILNS1_8OperatorE1ELi2EEENS1_10collective14CollectiveConvINS1_46MainloopSm90TmaGmmaWarpSpecializedImplicitGemmILS5_1ELi9ELi2EN4cute5tupleIJNSA_1CILi1EEESD_SD_EEENS1_36KernelImplicitTmaWarpSpecializedSm90ELi1EEENSB_IJNSC_ILi256EEENSC_ILi128EEENSB_IJNSC_ILi32EEEEEEEEENS_10bfloat16_tESM_NSA_8TiledMMAINSA_8MMA_AtomIJNSA_4SM904GMMA28MMA_64x128x16_F32BF16BF16_SSILNSQ_5MajorE0ELSS_1ELNSQ_7ScaleInE1ELST_1EEEEEENSA_6LayoutISE_NSB_IJNSC_ILi0EEESX_SX_EEEEENSB_IJNSA_10UnderscoreES10_S10_EEEEENS7_6detail26Sm90ImplicitGemmTileTraitsINSA_20SM90_TMA_LOAD_IM2COLENSA_14ComposedLayoutINSA_7SwizzleILi2ELi4ELi3EEENSA_18smem_ptr_flag_bitsILi16EEENSW_INSB_IJNSB_IJNSC_ILi8EEESJ_EEENSB_IJSJ_SD_EEENSB_IJSD_NSC_ILi9EEEEEEEEENSB_IJNSB_IJSJ_SH_EEENSB_IJSD_SX_EEENSB_IJSX_NSC_ILi8192EEEEEEEEEEEEEvEENS14_INSA_13SM90_TMA_LOADENS16_INS17_ILi3ELi4ELi3EEES1A_NSW_INSB_IJNSB_IJNSC_ILi64EEENSC_ILi2EEEEEENSB_IJS1B_NSC_ILi4EEEEEES1F_EEENSB_IJNSB_IJSD_NSC_ILi2048EEEEEENSB_IJS1R_NSC_ILi512EEEEEENSB_IJSX_NSC_ILi4096EEEEEEEEEEEEEvEEEENS_8epilogue10collective6detail29Sm90TmaWarpSpecializedAdapterINS29_15DefaultEpilogueISM_NSB_IJNSB_IJlllEEESD_SX_EEES2E_NS28_6thread17LinearCombinationISM_Li1EffLNS2F_9ScaleType4KindE0ELNS_15FloatRoundStyleE2ESM_EENS_4gemm15EpilogueDefaultEEEEEvvEEEEvNT_6ParamsE --------------------------
	.section	.text._ZN7cutlass13device_kernelINS_4conv6kernel13ConvUniversalINS1_16ConvProblemShapeILNS1_8OperatorE1ELi2EEENS1_10collective14CollectiveConvINS1_46MainloopSm90TmaGmmaWarpSpecializedImplicitGemmILS5_1ELi9ELi2EN4cute5tupleIJNSA_1CILi1EEESD_SD_EEENS1_36KernelImplicitTmaWarpSpecializedSm90ELi1EEENSB_IJNSC_ILi256EEENSC_ILi128EEENSB_IJNSC_ILi32EEEEEEEEENS_10bfloat16_tESM_NSA_8TiledMMAINSA_8MMA_AtomIJNSA_4SM904GMMA28MMA_64x128x16_F32BF16BF16_SSILNSQ_5MajorE0ELSS_1ELNSQ_7ScaleInE1ELST_1EEEEEENSA_6LayoutISE_NSB_IJNSC_ILi0EEESX_SX_EEEEENSB_IJNSA_10UnderscoreES10_S10_EEEEENS7_6detail26Sm90ImplicitGemmTileTraitsINSA_20SM90_TMA_LOAD_IM2COLENSA_14ComposedLayoutINSA_7SwizzleILi2ELi4ELi3EEENSA_18smem_ptr_flag_bitsILi16EEENSW_INSB_IJNSB_IJNSC_ILi8EEESJ_EEENSB_IJSJ_SD_EEENSB_IJSD_NSC_ILi9EEEEEEEEENSB_IJNSB_IJSJ_SH_EEENSB_IJSD_SX_EEENSB_IJSX_NSC_ILi8192EEEEEEEEEEEEEvEENS14_INSA_13SM90_TMA_LOADENS16_INS17_ILi3ELi4ELi3EEES1A_NSW_INSB_IJNSB_IJNSC_ILi64EEENSC_ILi2EEEEEENSB_IJS1B_NSC_ILi4EEEEEES1F_EEENSB_IJNSB_IJSD_NSC_ILi2048EEEEEENSB_IJS1R_NSC_ILi512EEEEEENSB_IJSX_NSC_ILi4096EEEEEEEEEEEEEvEEEENS_8epilogue10collective6detail29Sm90TmaWarpSpecializedAdapterINS29_15DefaultEpilogueISM_NSB_IJNSB_IJlllEEESD_SX_EEES2E_NS28_6thread17LinearCombinationISM_Li1EffLNS2F_9ScaleType4KindE0ELNS_15FloatRoundStyleE2ESM_EENS_4gemm15EpilogueDefaultEEEEEvvEEEEvNT_6ParamsE,"ax",@progbits
	.align	128
.text._ZN7cutlass13device_kernelINS_4conv6kernel13ConvUniversalINS1_16ConvProblemShapeILNS1_8OperatorE1ELi2EEENS1_10collective14CollectiveConvINS1_46MainloopSm90TmaGmmaWarpSpecializedImplicitGemmILS5_1ELi9ELi2EN4cute5tupleIJNSA_1CILi1EEESD_SD_EEENS1_36KernelImplicitTmaWarpSpecializedSm90ELi1EEENSB_IJNSC_ILi256EEENSC_ILi128EEENSB_IJNSC_ILi32EEEEEEEEENS_10bfloat16_tESM_NSA_8TiledMMAINSA_8MMA_AtomIJNSA_4SM904GMMA28MMA_64x128x16_F32BF16BF16_SSILNSQ_5MajorE0ELSS_1ELNSQ_7ScaleInE1ELST_1EEEEEENSA_6LayoutISE_NSB_IJNSC_ILi0EEESX_SX_EEEEENSB_IJNSA_10UnderscoreES10_S10_EEEEENS7_6detail26Sm90ImplicitGemmTileTraitsINSA_20SM90_TMA_LOAD_IM2COLENSA_14ComposedLayoutINSA_7SwizzleILi2ELi4ELi3EEENSA_18smem_ptr_flag_bitsILi16EEENSW_INSB_IJNSB_IJNSC_ILi8EEESJ_EEENSB_IJSJ_SD_EEENSB_IJSD_NSC_ILi9EEEEEEEEENSB_IJNSB_IJSJ_SH_EEENSB_IJSD_SX_EEENSB_IJSX_NSC_ILi8192EEEEEEEEEEEEEvEENS14_INSA_13SM90_TMA_LOADENS16_INS17_ILi3ELi4ELi3EEES1A_NSW_INSB_IJNSB_IJNSC_ILi64EEENSC_ILi2EEEEEENSB_IJS1B_NSC_ILi4EEEEEES1F_EEENSB_IJNSB_IJSD_NSC_ILi2048EEEEEENSB_IJS1R_NSC_ILi512EEEEEENSB_IJSX_NSC_ILi4096EEEEEEEEEEEEEvEEEENS_8epilogue10collective6detail29Sm90TmaWarpSpecializedAdapterINS29_15DefaultEpilogueISM_NSB_IJNSB_IJlllEEESD_SX_EEES2E_NS28_6thread17LinearCombinationISM_Li1EffLNS2F_9ScaleType4KindE0ELNS_15FloatRoundStyleE2ESM_EENS_4gemm15EpilogueDefaultEEEEEvvEEEEvNT_6ParamsE:
        .type           _ZN7cutlass13device_kernelINS_4conv6kernel13ConvUniversalINS1_16ConvProblemShapeILNS1_8OperatorE1ELi2EEENS1_10collective14CollectiveConvINS1_46MainloopSm90TmaGmmaWarpSpecializedImplicitGemmILS5_1ELi9ELi2EN4cute5tupleIJNSA_1CILi1EEESD_SD_EEENS1_36KernelImplicitTmaWarpSpecializedSm90ELi1EEENSB_IJNSC_ILi256EEENSC_ILi128EEENSB_IJNSC_ILi32EEEEEEEEENS_10bfloat16_tESM_NSA_8TiledMMAINSA_8MMA_AtomIJNSA_4SM904GMMA28MMA_64x128x16_F32BF16BF16_SSILNSQ_5MajorE0ELSS_1ELNSQ_7ScaleInE1ELST_1EEEEEENSA_6LayoutISE_NSB_IJNSC_ILi0EEESX_SX_EEEEENSB_IJNSA_10UnderscoreES10_S10_EEEEENS7_6detail26Sm90ImplicitGemmTileTraitsINSA_20SM90_TMA_LOAD_IM2COLENSA_14ComposedLayoutINSA_7SwizzleILi2ELi4ELi3EEENSA_18smem_ptr_flag_bitsILi16EEENSW_INSB_IJNSB_IJNSC_ILi8EEESJ_EEENSB_IJSJ_SD_EEENSB_IJSD_NSC_ILi9EEEEEEEEENSB_IJNSB_IJSJ_SH_EEENSB_IJSD_SX_EEENSB_IJSX_NSC_ILi8192EEEEEEEEEEEEEvEENS14_INSA_13SM90_TMA_LOADENS16_INS17_ILi3ELi4ELi3EEES1A_NSW_INSB_IJNSB_IJNSC_ILi64EEENSC_ILi2EEEEEENSB_IJS1B_NSC_ILi4EEEEEES1F_EEENSB_IJNSB_IJSD_NSC_ILi2048EEEEEENSB_IJS1R_NSC_ILi512EEEEEENSB_IJSX_NSC_ILi4096EEEEEEEEEEEEEvEEEENS_8epilogue10collective6detail29Sm90TmaWarpSpecializedAdapterINS29_15DefaultEpilogueISM_NSB_IJNSB_IJlllEEESD_SX_EEES2E_NS28_6thread17LinearCombinationISM_Li1EffLNS2F_9ScaleType4KindE0ELNS_15FloatRoundStyleE2ESM_EENS_4gemm15EpilogueDefaultEEEEEvvEEEEvNT_6ParamsE,@function
        .size           _ZN7cutlass13device_kernelINS_4conv6kernel13ConvUniversalINS1_16ConvProblemShapeILNS1_8OperatorE1ELi2EEENS1_10collective14CollectiveConvINS1_46MainloopSm90TmaGmmaWarpSpecializedImplicitGemmILS5_1ELi9ELi2EN4cute5tupleIJNSA_1CILi1EEESD_SD_EEENS1_36KernelImplicitTmaWarpSpecializedSm90ELi1EEENSB_IJNSC_ILi256EEENSC_ILi128EEENSB_IJNSC_ILi32EEEEEEEEENS_10bfloat16_tESM_NSA_8TiledMMAINSA_8MMA_AtomIJNSA_4SM904GMMA28MMA_64x128x16_F32BF16BF16_SSILNSQ_5MajorE0ELSS_1ELNSQ_7ScaleInE1ELST_1EEEEEENSA_6LayoutISE_NSB_IJNSC_ILi0EEESX_SX_EEEEENSB_IJNSA_10UnderscoreES10_S10_EEEEENS7_6detail26Sm90ImplicitGemmTileTraitsINSA_20SM90_TMA_LOAD_IM2COLENSA_14ComposedLayoutINSA_7SwizzleILi2ELi4ELi3EEENSA_18smem_ptr_flag_bitsILi16EEENSW_INSB_IJNSB_IJNSC_ILi8EEESJ_EEENSB_IJSJ_SD_EEENSB_IJSD_NSC_ILi9EEEEEEEEENSB_IJNSB_IJSJ_SH_EEENSB_IJSD_SX_EEENSB_IJSX_NSC_ILi8192EEEEEEEEEEEEEvEENS14_INSA_13SM90_TMA_LOADENS16_INS17_ILi3ELi4ELi3EEES1A_NSW_INSB_IJNSB_IJNSC_ILi64EEENSC_ILi2EEEEEENSB_IJS1B_NSC_ILi4EEEEEES1F_EEENSB_IJNSB_IJSD_NSC_ILi2048EEEEEENSB_IJS1R_NSC_ILi512EEEEEENSB_IJSX_NSC_ILi4096EEEEEEEEEEEEEvEEEENS_8epilogue10collective6detail29Sm90TmaWarpSpecializedAdapterINS29_15DefaultEpilogueISM_NSB_IJNSB_IJlllEEESD_SX_EEES2E_NS28_6thread17LinearCombinationISM_Li1EffLNS2F_9ScaleType4KindE0ELNS_15FloatRoundStyleE2ESM_EENS_4gemm15EpilogueDefaultEEEEEvvEEEEvNT_6ParamsE,(.L_x_541 - _ZN7cutlass13device_kernelINS_4conv6kernel13ConvUniversalINS1_16ConvProblemShapeILNS1_8OperatorE1ELi2EEENS1_10collective14CollectiveConvINS1_46MainloopSm90TmaGmmaWarpSpecializedImplicitGemmILS5_1ELi9ELi2EN4cute5tupleIJNSA_1CILi1EEESD_SD_EEENS1_36KernelImplicitTmaWarpSpecializedSm90ELi1EEENSB_IJNSC_ILi256EEENSC_ILi128EEENSB_IJNSC_ILi32EEEEEEEEENS_10bfloat16_tESM_NSA_8TiledMMAINSA_8MMA_AtomIJNSA_4SM904GMMA28MMA_64x128x16_F32BF16BF16_SSILNSQ_5MajorE0ELSS_1ELNSQ_7ScaleInE1ELST_1EEEEEENSA_6LayoutISE_NSB_IJNSC_ILi0EEESX_SX_EEEEENSB_IJNSA_10UnderscoreES10_S10_EEEEENS7_6detail26Sm90ImplicitGemmTileTraitsINSA_20SM90_TMA_LOAD_IM2COLENSA_14ComposedLayoutINSA_7SwizzleILi2ELi4ELi3EEENSA_18smem_ptr_flag_bitsILi16EEENSW_INSB_IJNSB_IJNSC_ILi8EEESJ_EEENSB_IJSJ_SD_EEENSB_IJSD_NSC_ILi9EEEEEEEEENSB_IJNSB_IJSJ_SH_EEENSB_IJSD_SX_EEENSB_IJSX_NSC_ILi8192EEEEEEEEEEEEEvEENS14_INSA_13SM90_TMA_LOADENS16_INS17_ILi3ELi4ELi3EEES1A_NSW_INSB_IJNSB_IJNSC_ILi64EEENSC_ILi2EEEEEENSB_IJS1B_NSC_ILi4EEEEEES1F_EEENSB_IJNSB_IJSD_NSC_ILi2048EEEEEENSB_IJS1R_NSC_ILi512EEEEEENSB_IJSX_NSC_ILi4096EEEEEEEEEEEEEvEEEENS_8epilogue10collective6detail29Sm90TmaWarpSpecializedAdapterINS29_15DefaultEpilogueISM_NSB_IJNSB_IJlllEEESD_SX_EEES2E_NS28_6thread17LinearCombinationISM_Li1EffLNS2F_9ScaleType4KindE0ELNS_15FloatRoundStyleE2ESM_EENS_4gemm15EpilogueDefaultEEEEEvvEEEEvNT_6ParamsE)
        .other          _ZN7cutlass13device_kernelINS_4conv6kernel13ConvUniversalINS1_16ConvProblemShapeILNS1_8OperatorE1ELi2EEENS1_10collective14CollectiveConvINS1_46MainloopSm90TmaGmmaWarpSpecializedImplicitGemmILS5_1ELi9ELi2EN4cute5tupleIJNSA_1CILi1EEESD_SD_EEENS1_36KernelImplicitTmaWarpSpecializedSm90ELi1EEENSB_IJNSC_ILi256EEENSC_ILi128EEENSB_IJNSC_ILi32EEEEEEEEENS_10bfloat16_tESM_NSA_8TiledMMAINSA_8MMA_AtomIJNSA_4SM904GMMA28MMA_64x128x16_F32BF16BF16_SSILNSQ_5MajorE0ELSS_1ELNSQ_7ScaleInE1ELST_1EEEEEENSA_6LayoutISE_NSB_IJNSC_ILi0EEESX_SX_EEEEENSB_IJNSA_10UnderscoreES10_S10_EEEEENS7_6detail26Sm90ImplicitGemmTileTraitsINSA_20SM90_TMA_LOAD_IM2COLENSA_14ComposedLayoutINSA_7SwizzleILi2ELi4ELi3EEENSA_18smem_ptr_flag_bitsILi16EEENSW_INSB_IJNSB_IJNSC_ILi8EEESJ_EEENSB_IJSJ_SD_EEENSB_IJSD_NSC_ILi9EEEEEEEEENSB_IJNSB_IJSJ_SH_EEENSB_IJSD_SX_EEENSB_IJSX_NSC_ILi8192EEEEEEEEEEEEEvEENS14_INSA_13SM90_TMA_LOADENS16_INS17_ILi3ELi4ELi3EEES1A_NSW_INSB_IJNSB_IJNSC_ILi64EEENSC_ILi2EEEEEENSB_IJS1B_NSC_ILi4EEEEEES1F_EEENSB_IJNSB_IJSD_NSC_ILi2048EEEEEENSB_IJS1R_NSC_ILi512EEEEEENSB_IJSX_NSC_ILi4096EEEEEEEEEEEEEvEEEENS_8epilogue10collective6detail29Sm90TmaWarpSpecializedAdapterINS29_15DefaultEpilogueISM_NSB_IJNSB_IJlllEEESD_SX_EEES2E_NS28_6thread17LinearCombinationISM_Li1EffLNS2F_9ScaleType4KindE0ELNS_15FloatRoundStyleE2ESM_EENS_4gemm15EpilogueDefaultEEEEEvvEEEEvNT_6ParamsE,@"STO_CUDA_ENTRY STV_DEFAULT"
_ZN7cutlass13device_kernelINS_4conv6kernel13ConvUniversalINS1_16ConvProblemShapeILNS1_8OperatorE1ELi2EEENS1_10collective14CollectiveConvINS1_46MainloopSm90TmaGmmaWarpSpecializedImplicitGemmILS5_1ELi9ELi2EN4cute5tupleIJNSA_1CILi1EEESD_SD_EEENS1_36KernelImplicitTmaWarpSpecializedSm90ELi1EEENSB_IJNSC_ILi256EEENSC_ILi128EEENSB_IJNSC_ILi32EEEEEEEEENS_10bfloat16_tESM_NSA_8TiledMMAINSA_8MMA_AtomIJNSA_4SM904GMMA28MMA_64x128x16_F32BF16BF16_SSILNSQ_5MajorE0ELSS_1ELNSQ_7ScaleInE1ELST_1EEEEEENSA_6LayoutISE_NSB_IJNSC_ILi0EEESX_SX_EEEEENSB_IJNSA_10UnderscoreES10_S10_EEEEENS7_6detail26Sm90ImplicitGemmTileTraitsINSA_20SM90_TMA_LOAD_IM2COLENSA_14ComposedLayoutINSA_7SwizzleILi2ELi4ELi3EEENSA_18smem_ptr_flag_bitsILi16EEENSW_INSB_IJNSB_IJNSC_ILi8EEESJ_EEENSB_IJSJ_SD_EEENSB_IJSD_NSC_ILi9EEEEEEEEENSB_IJNSB_IJSJ_SH_EEENSB_IJSD_SX_EEENSB_IJSX_NSC_ILi8192EEEEEEEEEEEEEvEENS14_INSA_13SM90_TMA_LOADENS16_INS17_ILi3ELi4ELi3EEES1A_NSW_INSB_IJNSB_IJNSC_ILi64EEENSC_ILi2EEEEEENSB_IJS1B_NSC_ILi4EEEEEES1F_EEENSB_IJNSB_IJSD_NSC_ILi2048EEEEEENSB_IJS1R_NSC_ILi512EEEEEENSB_IJSX_NSC_ILi4096EEEEEEEEEEEEEvEEEENS_8epilogue10collective6detail29Sm90TmaWarpSpecializedAdapterINS29_15DefaultEpilogueISM_NSB_IJNSB_IJlllEEESD_SX_EEES2E_NS28_6thread17LinearCombinationISM_Li1EffLNS2F_9ScaleType4KindE0ELNS_15FloatRoundStyleE2ESM_EENS_4gemm15EpilogueDefaultEEEEEvvEEEEvNT_6ParamsE:
[----:B------:R-:W0:Y:S01]  /*0000*/  LDC R1, c[0x0][0x28] ;  /* 0x00000a00ff017b82 */ /* 0x000e220000000800 */
[----:B------:R-:W1:Y:S01]  /*0010*/  S2R R7, SR_TID.X ;  /* 0x0000000000077919 */ /* 0x000e620000002100 */
[----:B------:R-:W-:Y:S01]  /*0020*/  ELECT P0, URZ, PT ;  /* 0x00000000003f782f */ /* 0x000fe20003800000 */
[----:B------:R-:W-:Y:S01]  /*0030*/  BSSY B0, `(.L_x_0) ;  /* 0x0000015000007945 */ /* 0x000fe20003800000 */
[----:B0-----:R-:W-:Y:S01]  /*0040*/  VIADD R1, R1, 0xfffffd90 ;  /* 0xfffffd9001017836 */ /* 0x001fe20000000000 */
[----:B-1----:R-:W-:-:S05]  /*0050*/  SHF.R.U32.HI R0, RZ, 0x5, R7 ;  /* 0x00000005ff007819 */ /* 0x002fca0000011607 */
[----:B------:R-:W0:Y:S02]  /*0060*/  SHFL.IDX PT, R2, R0, RZ, 0x1f ;  /* 0x00001fff00027589 */ /* 0x000e2400000e0000 */
[----:B0-----:R-:W-:Y:S02]  /*0070*/  R2UR UR4, R2 ;  /* 0x00000000020472ca */ /* 0x001fe400000e0000 */
[----:B------:R-:W-:-:S06]  /*0080*/  SHF.R.U32.HI R2, RZ, 0x7, R7 ;  /* 0x00000007ff027819 */ /* 0x000fcc0000011607 */
[----:B------:R-:W0:Y:S05]  /*0090*/  SHFL.IDX PT, R2, R2, RZ, 0x1f ;  /* 0x00001fff02027589 */ /* 0x000e2a00000e0000 */
[----:B------:R-:W-:Y:S02]  /*00a0*/  USHF.R.S32.HI UR5, URZ, 0x1f, UR4 ;  /* 0x0000001f3f057899 */ /* 0x000fe40008011404 */
[----:B------:R-:W-:Y:S02]  /*00b0*/  ISETP.NE.OR P0, PT, RZ, UR4, !P0 ;  /* 0x00000004ff007c0c */ /* 0x000fe4000c705670 */
[----:B------:R-:W-:-:S04]  /*00c0*/  ULEA.HI UR5, UR5, UR4, URZ, 0x2 ;  /* 0x0000000405057291 */ /* 0x000fc8000f8f103f */
[----:B------:R-:W-:-:S04]  /*00d0*/  ULOP3.LUT UR5, UR5, 0xfffffffc, URZ, 0xc0, !UPT ;  /* 0xfffffffc05057892 */ /* 0x000fc8000f8ec03f */
[----:B------:R-:W-:-:S03]  /*00e0*/  UIADD3 UR7, UR4, -UR5, URZ ;  /* 0x8000000504077290 */ /* 0x000fc6000fffe03f */
[----:B------:R-:W-:Y:S09]  /*00f0*/  @P0 BRA `(.L_x_1) ;  /* 0x0000000000200947 */ /* 0x000ff20003800000 */
[----:B------:R-:W-:Y:S02]  /*0100*/  ULDC.64 UR4, c[0x0][0x198] ;  /* 0x0000660000047ab9 */ /* 0x000fe40000000a00 */
[----:B------:R-:W-:Y:S02]  /*0110*/  UIADD3 UR8, UP0, UR4, 0xf0, URZ ;  /* 0x000000f004087890 */ /* 0x000fe4000ff1e03f */
[----:B------:R-:W-:Y:S02]  /*0120*/  UIADD3 UR4, UP1, UR4, 0x1f0, URZ ;  /* 0x000001f004047890 */ /* 0x000fe4000ff3e03f */
[----:B------:R-:W-:Y:S02]  /*0130*/  UIADD3.X UR9, URZ, UR5, URZ, UP0, !UPT ;  /* 0x000000053f097290 */ /* 0x000fe400087fe43f */
[----:B------:R-:W-:-:S07]  /*0140*/  UIADD3.X UR5, URZ, UR5, URZ, UP1, !UPT ;  /* 0x000000053f057290 */ /* 0x000fce0008ffe43f */
[----:B------:R1:W-:Y:S02]  /*0150*/  UTMACCTL.PF [UR8] ;  /* 0x00000000080079b9 */ /* 0x0003e40008040000 */
[----:B------:R1:W-:Y:S02]  /*0160*/  UTMACCTL.PF [UR4] ;  /* 0x00000000040079b9 */ /* 0x0003e40008040000 */
[----:B-1----:R-:W-:Y:S01]  /*0170*/  NOP ;  /* 0x0000000000007918 */ /* 0x002fe20000000000 */
.L_x_1:
[----:B------:R-:W-:Y:S05]  /*0180*/  BSYNC B0 ;  /* 0x0000000000007941 */ /* 0x000fea0003800000 */
.L_x_0:
[----:B------:R-:W1:Y:S01]  /*0190*/  SHFL.IDX PT, R0, R0, RZ, 0x1f ;  /* 0x00001fff00007589 */ /* 0x000e6200000e0000 */
[----:B0-----:R-:W-:-:S13]  /*01a0*/  R2UR UR11, R2 ;  /* 0x00000000020b72ca */ /* 0x001fda00000e0000 */
[----:B------:R-:W-:Y:S02]  /*01b0*/  ULOP3.LUT UP0, URZ, UR11, UR7, URZ, 0xfc, !UPT ;  /* 0x000000070b3f7292 */ /* 0x000fe4000f80fc3f */
[----:B------:R-:W-:Y:S02]  /*01c0*/  UISETP.NE.AND UP1, UPT, UR11, 0x1, UPT ;  /* 0x000000010b00788c */ /* 0x000fe4000bf25270 */
[----:B------:R-:W-:-:S04]  /*01d0*/  USEL UR6, URZ, 0x1, UP0 ;  /* 0x000000013f067887 */ /* 0x000fc80008000000 */
[----:B------:R-:W-:Y:S01]  /*01e0*/  USEL UR6, UR6, 0x2, UP1 ;  /* 0x0000000206067887 */ /* 0x000fe20008800000 */
[----:B-1----:R-:W-:-:S13]  /*01f0*/  ISETP.NE.AND P0, PT, R0, RZ, PT ;  /* 0x000000ff0000720c */ /* 0x002fda0003f05270 */
[----:B------:R-:W-:Y:S05]  /*0200*/  @P0 BRA `(.L_x_2) ;  /* 0x00000000008c0947 */ /* 0x000fea0003800000 */
[----:B------:R-:W-:Y:S01]  /*0210*/  ELECT P0, URZ, PT ;  /* 0x00000000003f782f */ /* 0x000fe20003800000 */
[----:B------:R-:W-:-:S12]  /*0220*/  BSSY B0, `(.L_x_2) ;  /* 0x0000021000007945 */ /* 0x000fd80003800000 */
[----:B------:R-:W-:Y:S05]  /*0230*/  @!P0 BRA `(.L_x_3) ;  /* 0x00000000007c8947 */ /* 0x000fea0003800000 */
[----:B------:R-:W0:Y:S01]  /*0240*/  S2UR UR10, SR_CgaCtaId ;  /* 0x00000000000a79c3 */ /* 0x000e220000008800 */
[----:B------:R-:W-:Y:S01]  /*0250*/  UMOV UR4, 0x400 ;  /* 0x0000040000047882 */ /* 0x000fe20000000000 */
[----:B------:R-:W-:Y:S01]  /*0260*/  UMOV UR5, 0x1 ;  /* 0x0000000100057882 */ /* 0x000fe20000000000 */
[----:B------:R-:W-:Y:S02]  /*0270*/  UMOV UR8, 0x80 ;  /* 0x0000008000087882 */ /* 0x000fe40000000000 */
[----:B------:R-:W-:-:S04]  /*0280*/  UIADD3 UR8, -UR8, 0x100000, URZ ;  /* 0x0010000008087890 */ /* 0x000fc8000fffe13f */
[----:B------:R-:W-:Y:S02]  /*0290*/  USHF.L.U32 UR9, UR8, 0xb, URZ ;  /* 0x0000000b08097899 */ /* 0x000fe4000800063f */
[----:B------:R-:W-:Y:S02]  /*02a0*/  USHF.L.U32 UR8, UR8, 0x1, URZ ;  /* 0x0000000108087899 */ /* 0x000fe4000800063f */
[----:B0-----:R-:W-:Y:S02]  /*02b0*/  ULEA UR10, UR10, UR4, 0x18 ;  /* 0x000000040a0a7291 */ /* 0x001fe4000f8ec03f */
[----:B------:R-:W-:-:S04]  /*02c0*/  UIADD3 UR4, -UR5, 0x100000, URZ ;  /* 0x0010000005047890 */ /* 0x000fc8000fffe13f */
[----:B------:R-:W-:Y:S02]  /*02d0*/  USHF.L.U32 UR5, UR4, 0xb, URZ ;  /* 0x0000000b04057899 */ /* 0x000fe4000800063f */
[----:B------:R-:W-:Y:S01]  /*02e0*/  USHF.L.U32 UR4, UR4, 0x1, URZ ;  /* 0x0000000104047899 */ /* 0x000fe2000800063f */
[----:B------:R-:W0:Y:S11]  /*02f0*/  FENCE.VIEW.ASYNC.S ;  /* 0x00000000000073c6 */ /* 0x000e360000000000 */
[----:B0-----:R0:W1:Y:S01]  /*0300*/  SYNCS.EXCH.64 URZ, [UR10+0x36000], UR4 ;  /* 0x036000040a3f75b2 */ /* 0x0010620008000100 */
[----:B------:R0:W2:Y:S01]  /*0310*/  SYNCS.EXCH.64 URZ, [UR10+0x36048], UR8 ;  /* 0x036048080a3f75b2 */ /* 0x0000a20008000100 */
[----:B------:R0:W3:Y:S01]  /*0320*/  SYNCS.EXCH.64 URZ, [UR10+0x36008], UR4 ;  /* 0x036008040a3f75b2 */ /* 0x0000e20008000100 */
[----:B------:R0:W4:Y:S01]  /*0330*/  SYNCS.EXCH.64 URZ, [UR10+0x36050], UR8 ;  /* 0x036050080a3f75b2 */ /* 0x0001220008000100 */
[----:B------:R0:W0:Y:S01]  /*0340*/  SYNCS.EXCH.64 URZ, [UR10+0x36010], UR4 ;  /* 0x036010040a3f75b2 */ /* 0x0000220008000100 */
        /* <DEDUP_REMOVED lines=13> */
[----:B------:R-:W-:Y:S01]  /*0420*/  NOP ;  /* 0x0000000000007918 */ /* 0x000fe20000000000 */
.L_x_3:
[----:B0-----:R-:W-:Y:S05]  /*0430*/  BSYNC B0 ;  /* 0x0000000000007941 */ /* 0x001fea0003800000 */
.L_x_2:
[----:B------:R-:W-:Y:S01]  /*0440*/  ULDC.64 UR4, c[0x0][0x598] ;  /* 0x0001660000047ab9 */ /* 0x000fe20000000a00 */
[----:B------:R-:W-:Y:S01]  /*0450*/  SHF.R.S32.HI R0, RZ, 0x1f, R7 ;  /* 0x0000001fff007819 */ /* 0x000fe20000011407 */
[----:B------:R-:W-:Y:S01]  /*0460*/  NOP ;  /* 0x0000000000007918 */ /* 0x000fe20000000000 */
[----:B------:R-:W-:Y:S01]  /*0470*/  ISETP.NE.U32.AND P0, PT, RZ, UR4, PT ;  /* 0x00000004ff007c0c */ /* 0x000fe2000bf05070 */
[----:B------:R-:W-:Y:S01]  /*0480*/  NOP ;  /* 0x0000000000007918 */ /* 0x000fe20000000000 */
[----:B------:R-:W-:Y:S01]  /*0490*/  LEA.HI R0, R0, R7, RZ, 0x7 ;  /* 0x0000000700007211 */ /* 0x000fe200078f38ff */
[----:B------:R-:W-:Y:S01]  /*04a0*/  ULDC.64 UR14, c[0x0][0x208] ;  /* 0x00008200000e7ab9 */ /* 0x000fe20000000a00 */
[----:B-1234-:R-:W-:Y:S01]  /*04b0*/  BAR.SYNC.DEFER_BLOCKING 0x0 ;  /* 0x0000000000007b1d */ /* 0x01efe20000010000 */
[----:B------:R-:W-:Y:S02]  /*04c0*/  ISETP.NE.AND.EX P0, PT, RZ, UR5, PT, P0 ;  /* 0x00000005ff007c0c */ /* 0x000fe4000bf05300 */
[----:B------:R-:W-:-:S05]  /*04d0*/  LOP3.LUT R0, R0, 0xffffff80, RZ, 0xc0, !PT ;  /* 0xffffff8000007812 */ /* 0x000fca00078ec0ff */
[----:B------:R-:W-:-:S06]  /*04e0*/  IMAD.IADD R5, R7, 0x1, -R0 ;  /* 0x0000000107057824 */ /* 0x000fcc00078e0a00 */
[----:B------:R-:W-:Y:S05]  /*04f0*/  @!P0 BRA `(.L_x_4) ;  /* 0x0000000000208947 */ /* 0x000fea0003800000 */
[----:B------:R-:W0:Y:S02]  /*0500*/  LDC.64 R2, c[0x0][0x598] ;  /* 0x00016600ff027b82 */ /* 0x000e240000000a00 */
[----:B0-----:R-:W2:Y:S02]  /*0510*/  LDG.E.64 R2, desc[UR14][R2.64] ;  /* 0x0000000e02027981 */ /* 0x001ea4000c1e1b00 */
[----:B--2---:R-:W-:-:S04]  /*0520*/  ISETP.NE.U32.AND P0, PT, R2, RZ, PT ;  /* 0x000000ff0200720c */ /* 0x004fc80003f05070 */
[----:B------:R-:W-:-:S13]  /*0530*/  ISETP.NE.AND.EX P0, PT, R3, RZ, PT, P0 ;  /* 0x000000ff0300720c */ /* 0x000fda0003f05300 */
[----:B------:R-:W-:Y:S05]  /*0540*/  @!P0 BRA `(.L_x_4) ;  /* 0x00000000000c8947 */ /* 0x000fea0003800000 */
[----:B------:R-:W2:Y:S02]  /*0550*/  LD.E R2, desc[UR14][R2.64] ;  /* 0x0000000e02027980 */ /* 0x000ea4000c101900 */
[----:B--2---:R-:W-:Y:S01]  /*0560*/  R2UR UR13, R2 ;  /* 0x00000000020d72ca */ /* 0x004fe200000e0000 */
[----:B------:R-:W-:-:S14]  /*0570*/  BRA `(.L_x_5) ;  /* 0x0000000000247947 */ /* 0x000fdc0003800000 */
.L_x_4:
[----:B------:R-:W-:Y:S02]  /*0580*/  ULDC.64 UR4, c[0x0][0x588] ;  /* 0x0001620000047ab9 */ /* 0x000fe40000000a00 */
[----:B------:R-:W-:-:S04]  /*0590*/  ISETP.NE.U32.AND P0, PT, RZ, UR4, PT ;  /* 0x00000004ff007c0c */ /* 0x000fc8000bf05070 */
[----:B------:R-:W-:-:S13]  /*05a0*/  ISETP.NE.AND.EX P0, PT, RZ, UR5, PT, P0 ;  /* 0x00000005ff007c0c */ /* 0x000fda000bf05300 */
[----:B------:R-:W-:Y:S05]  /*05b0*/  @!P0 BRA `(.L_x_6) ;  /* 0x0000000000108947 */ /* 0x000fea0003800000 */
[----:B------:R-:W0:Y:S02]  /*05c0*/  LDC.64 R2, c[0x0][0x588] ;  /* 0x00016200ff027b82 */ /* 0x000e240000000a00 */
[----:B0-----:R-:W2:Y:S02]  /*05d0*/  LDG.E R2, desc[UR14][R2.64] ;  /* 0x0000000e02027981 */ /* 0x001ea4000c1e1900 */
[----:B--2---:R-:W-:Y:S01]  /*05e0*/  R2UR UR13, R2 ;  /* 0x00000000020d72ca */ /* 0x004fe200000e0000 */
[----:B------:R-:W-:-:S14]  /*05f0*/  BRA `(.L_x_5) ;  /* 0x0000000000047947 */ /* 0x000fdc0003800000 */
.L_x_6:
[----:B------:R-:W-:-:S05]  /*0600*/  ULDC UR13, c[0x0][0x580] ;  /* 0x00016000000d7ab9 */ /* 0x000fca0000000800 */
.L_x_5:
[----:B------:R-:W-:Y:S02]  /*0610*/  ULDC.64 UR4, c[0x0][0x5a0] ;  /* 0x0001680000047ab9 */ /* 0x000fe40000000a00 */
[----:B------:R-:W-:-:S04]  /*0620*/  ISETP.NE.U32.AND P0, PT, RZ, UR4, PT ;  /* 0x00000004ff007c0c */ /* 0x000fc8000bf05070 */
[----:B------:R-:W-:-:S13]  /*0630*/  ISETP.NE.AND.EX P0, PT, RZ, UR5, PT, P0 ;  /* 0x00000005ff007c0c */ /* 0x000fda000bf05300 */
        /* <DEDUP_REMOVED lines=9> */
.L_x_7:
        /* <DEDUP_REMOVED lines=8> */
.L_x_9:
[----:B------:R-:W-:-:S05]  /*0750*/  ULDC UR16, c[0x0][0x584] ;  /* 0x0001610000107ab9 */ /* 0x000fca0000000800 */
.L_x_8:
[----:B------:R-:W-:Y:S01]  /*0760*/  ULDC UR4, c[0x0][0x3c4] ;  /* 0x0000f10000047ab9 */ /* 0x000fe20000000800 */
[----:B------:R-:W-:Y:S01]  /*0770*/  ISETP.NE.AND P0, PT, RZ, UR11, PT ;  /* 0x0000000bff007c0c */ /* 0x000fe2000bf05270 */
[----:B------:R-:W-:Y:S01]  /*0780*/  UIADD3 UR4, UR4, 0x1f, URZ ;  /* 0x0000001f04047890 */ /* 0x000fe2000fffe03f */
[----:B------:R-:W-:-:S03]  /*0790*/  ULDC.64 UR32, c[0x0][0x3c8] ;  /* 0x0000f20000207ab9 */ /* 0x000fc60000000a00 */
[----:B------:R-:W-:-:S04]  /*07a0*/  USHF.R.S32.HI UR5, URZ, 0x1f, UR4 ;  /* 0x0000001f3f057899 */ /* 0x000fc80008011404 */
[----:B------:R-:W-:-:S04]  /*07b0*/  ULEA.HI UR4, UR5, UR4, URZ, 0x5 ;  /* 0x0000000405047291 */ /* 0x000fc8000f8f283f */
[----:B------:R-:W-:-:S04]  /*07c0*/  USHF.R.S32.HI UR4, URZ, 0x5, UR4 ;  /* 0x000000053f047899 */ /* 0x000fc80008011404 */
[----:B------:R-:W-:-:S04]  /*07d0*/  UIMAD UR5, UR4, UR32, URZ ;  /* 0x00000020040572a4 */ /* 0x000fc8000f8e023f */
[----:B------:R-:W-:Y:S01]  /*07e0*/  UIMAD UR5, UR5, UR33, URZ ;  /* 0x00000021050572a4 */ /* 0x000fe2000f8e023f */
[----:B------:R-:W-:Y:S11]  /*07f0*/  @!P0 BRA `(.L_x_10) ;  /* 0x00000130005c8947 */ /* 0x000ff60003800000 */
[----:B------:R-:W-:-:S06]  /*0800*/  UISETP.NE.AND UP0, UPT, UR11, 0x1, UPT ;  /* 0x000000010b00788c */ /* 0x000fcc000bf05270 */
[----:B------:R-:W-:-:S13]  /*0810*/  PLOP3.LUT P0, PT, PT, PT, UP0, 0x80, 0x0 ;  /* 0x000000000000781c */ /* 0x000fda0003f0f008 */
[----:B------:R-:W-:Y:S05]  /*0820*/  @P0 EXIT ;  /* 0x000000000000094d */ /* 0x000fea0003800000 */
[----:B------:R0:W-:Y:S01]  /*0830*/  STL [R1], RZ ;  /* 0x000000ff01007387 */ /* 0x0001e20000100800 */
[----:B------:R-:W-:Y:S01]  /*0840*/  UISETP.GE.AND UP0, UPT, UR5, 0x1, UPT ;  /* 0x000000010500788c */ /* 0x000fe2000bf06270 */
[----:B------:R-:W-:Y:S01]  /*0850*/  CS2R R86, SRZ ;  /* 0x0000000000567805 */ /* 0x000fe2000001ff00 */
[----:B------:R-:W-:Y:S01]  /*0860*/  UMOV UR4, URZ ;  /* 0x0000003f00047c82 */ /* 0x000fe20008000000 */
[----:B------:R0:W-:Y:S01]  /*0870*/  STL [R1+0x4], RZ ;  /* 0x000004ff01007387 */ /* 0x0001e20000100800 */
[----:B------:R-:W-:Y:S02]  /*0880*/  CS2R R152, SRZ ;  /* 0x0000000000987805 */ /* 0x000fe4000001ff00 */
[----:B------:R-:W-:Y:S02]  /*0890*/  CS2R R154, SRZ ;  /* 0x00000000009a7805 */ /* 0x000fe4000001ff00 */
[----:B------:R-:W-:Y:S01]  /*08a0*/  PLOP3.LUT P0, PT, PT, PT, UP0, 0x80, 0x0 ;  /* 0x000000000000781c */ /* 0x000fe20003f0f008 */
[----:B------:R0:W-:Y:S01]  /*08b0*/  STL [R1+0x8], RZ ;  /* 0x000008ff01007387 */ /* 0x0001e20000100800 */
[----:B------:R-:W-:-:S02]  /*08c0*/  CS2R R156, SRZ ;  /* 0x00000000009c7805 */ /* 0x000fc4000001ff00 */
[----:B------:R-:W-:Y:S02]  /*08d0*/  CS2R R158, SRZ ;  /* 0x00000000009e7805 */ /* 0x000fe4000001ff00 */
[----:B------:R-:W-:Y:S01]  /*08e0*/  CS2R R160, SRZ ;  /* 0x0000000000a07805 */ /* 0x000fe2000001ff00 */
[----:B------:R0:W-:Y:S01]  /*08f0*/  STL [R1+0xc], RZ ;  /* 0x00000cff01007387 */ /* 0x0001e20000100800 */
[----:B------:R-:W-:Y:S02]  /*0900*/  CS2R R162, SRZ ;  /* 0x0000000000a27805 */ /* 0x000fe4000001ff00 */
[----:B------:R-:W-:Y:S02]  /*0910*/  CS2R R164, SRZ ;  /* 0x0000000000a47805 */ /* 0x000fe4000001ff00 */
[----:B------:R-:W-:Y:S01]  /*0920*/  CS2R R166, SRZ ;  /* 0x0000000000a67805 */ /* 0x000fe2000001ff00 */
        /* <DEDUP_REMOVED lines=116> */
[----:B------:R0:W-:Y:S04]  /*1070*/  STL [R1+0x84], RZ ;  /* 0x000084ff01007387 */ /* 0x0001e80000100800 */
        /* <DEDUP_REMOVED lines=29> */
[----:B------:R0:W-:Y:S01]  /*1250*/  STL [R1+0xfc], RZ ;  /* 0x0000fcff01007387 */ /* 0x0001e20000100800 */
[----:B------:R-:W-:Y:S05]  /*1260*/  @!P0 BRA `(.L_x_11) ;  /* 0x0000000c00f88947 */ /* 0x000fea0003800000 */
[----:B------:R-:W-:-:S04]  /*1270*/  ULOP3.LUT UR4, UR6, 0x1, URZ, 0xfc, !UPT ;  /* 0x0000000106047892 */ /* 0x000fc8000f8efc3f */
[----:B------:R-:W-:-:S06]  /*1280*/  UISETP.NE.AND UP0, UPT, UR4, 0x3, UPT ;  /* 0x000000030400788c */ /* 0x000fcc000bf05270 */
[----:B------:R-:W-:-:S13]  /*1290*/  PLOP3.LUT P1, PT, PT, PT, UP0, 0x80, 0x0 ;  /* 0x000000000000781c */ /* 0x000fda0003f2f008 */
[----:B------:R-:W-:Y:S05]  /*12a0*/  @!P1 BRA `(.L_x_12) ;  /* 0x0000000000049947 */ /* 0x000fea0003800000 */
[----:B------:R-:W-:Y:S01]  /*12b0*/  BPT.TRAP 0x1 ;  /* 0x000000040000795c */ /* 0x000fe20000300000 */
.L_x_12:
[----:B------:R-:W1:Y:S01]  /*12c0*/  S2UR UR7, SR_CgaCtaId ;  /* 0x00000000000779c3 */ /* 0x000e620000008800 */
[----:B------:R-:W-:Y:S01]  /*12d0*/  SHF.L.U32 R0, RZ, 0x1f, RZ ;  /* 0x0000001fff007819 */ /* 0x000fe200000006ff */
[----:B------:R-:W-:Y:S02]  /*12e0*/  UMOV UR4, 0x400 ;  /* 0x0000040000047882 */ /* 0x000fe40000000000 */
[----:B-1----:R-:W-:-:S12]  /*12f0*/  ULEA UR4, UR7, UR4, 0x18 ;  /* 0x0000000407047291 */ /* 0x002fd8000f8ec03f */
.L_x_13:
[----:B-1----:R-:W-:-:S04]  /*1300*/  IMAD.U32 R3, RZ, RZ, UR4 ;  /* 0x00000004ff037e24 */ /* 0x002fc8000f8e00ff */
[----:B------:R1:W2:Y:S03]  /*1310*/  SYNCS.PHASECHK.TRANS64.TRYWAIT P1, [R3+URZ+0x36000], R0 ;  /* 0x03600000030075a7 */ /* 0x0002a6000802017f */
[----:B--2---:R-:W-:Y:S05]  /*1320*/  @!P1 NANOSLEEP.SYNCS 0x989680 ;  /* 0x009896800000995d */ /* 0x004fea0003900000 */
[----:B------:R-:W2:Y:S02]  /*1330*/  @!P1 SYNCS.PHASECHK.TRANS64 P1, [R3+URZ+0x36000], R0 ;  /* 0x03600000030095a7 */ /* 0x000ea4000802007f */
[----:B--2---:R-:W-:Y:S05]  /*1340*/  @!P1 BRA `(.L_x_13) ;  /* 0xfffffffc00ec9947 */ /* 0x004fea000383ffff */
[----:B------:R-:W-:Y:S01]  /*1350*/  UIADD3 UR7, UR4, 0x24000, URZ ;  /* 0x0002400004077890 */ /* 0x000fe2000fffe03f */
[----:B------:R-:W-:Y:S01]  /*1360*/  WARPGROUP.ARRIVE ;  /* 0x00000000000079c5 */ /* 0x000fe20000000000 */
[----:B------:R-:W-:Y:S02]  /*1370*/  USHF.R.U32.HI UR4, URZ, 0x4, UR4 ;  /* 0x000000043f047899 */ /* 0x000fe40008011604 */
[----:B------:R-:W-:Y:S02]  /*1380*/  USHF.R.U32.HI UR7, URZ, 0x4, UR7 ;  /* 0x000000043f077899 */ /* 0x000fe40008011607 */
[----:B------:R-:W-:Y:S02]  /*1390*/  ULOP3.LUT UR4, UR4, 0x3fff, URZ, 0xc0, !UPT ;  /* 0x00003fff04047892 */ /* 0x000fe4000f8ec03f */
[----:B------:R-:W-:Y:S02]  /*13a0*/  ULOP3.LUT UR7, UR7, 0x3fff, URZ, 0xc0, !UPT ;  /* 0x00003fff07077892 */ /* 0x000fe4000f8ec03f */
[----:B------:R-:W-:-:S02]  /*13b0*/  ULOP3.LUT UR4, UR4, 0x10000, URZ, 0xfc, !UPT ;  /* 0x0001000004047892 */ /* 0x000fc4000f8efc3f */
[----:B------:R-:W-:Y:S01]  /*13c0*/  ULOP3.LUT UR7, UR7, 0x1000000, URZ, 0xfc, !UPT ;  /* 0x0100000007077892 */ /* 0x000fe2000f8efc3f */
[----:B------:R-:W-:Y:S01]  /*13d0*/  UMOV UR9, 0x80000020 ;  /* 0x8000002000097882 */ /* 0x000fe20000000000 */
[----:B------:R-:W-:-:S03]  /*13e0*/  UMOV UR11, 0x40000040 ;  /* 0x40000040000b7882 */ /* 0x000fc60000000000 */
[----:B------:R-:W-:Y:S02]  /*13f0*/  UMOV UR8, UR4 ;  /* 0x0000000400087c82 */ /* 0x000fe40008000000 */
[----:B------:R-:W-:Y:S02]  /*1400*/  UMOV UR10, UR7 ;  /* 0x00000007000a7c82 */ /* 0x000fe40008000000 */
[----:B------:R-:W-:Y:S01]  /*1410*/  HGMMA.64x128x16.F32.BF16 R68, gdesc[UR8].tnspB, RZ, !UPT, gsb0 ;  /* 0x41e00000084479f0 */ /* 0x000fe2000c0018ff */
[----:B------:R-:W-:Y:S01]  /*1420*/  UIADD3 UR8, UR4, 0x100, URZ ;  /* 0x0000010004087890 */ /* 0x000fe2000fffe03f */
[----:B------:R-:W-:Y:S01]  /*1430*/  UMOV UR9, 0x80000020 ;  /* 0x8000002000097882 */ /* 0x000fe20000000000 */
[----:B------:R-:W-:Y:S02]  /*1440*/  WARPGROUP.DEPBAR.LE gsb0, 0x0 ;  /* 0x00008000000079c5 */ /* 0x000fe40000010000 */
[----:B------:R-:W-:Y:S01]  /*1450*/  WARPGROUP.ARRIVE ;  /* 0x00000000000079c5 */ /* 0x000fe20000000000 */
[----:B------:R-:W-:Y:S01]  /*1460*/  IMAD.MOV.U32 R45, RZ, RZ, R88 ;  /* 0x000000ffff2d7224 */ /* 0x000fe200078e0058 */
[----:B------:R-:W-:Y:S01]  /*1470*/  MOV R41, R92 ;  /* 0x0000005c00297202 */ /* 0x000fe20000000f00 */
[----:B------:R-:W-:Y:S01]  /*1480*/  IMAD.MOV.U32 R44, RZ, RZ, R89 ;  /* 0x000000ffff2c7224 */ /* 0x000fe200078e0059 */
[----:B------:R-:W-:Y:S01]  /*1490*/  MOV R27, R106 ;  /* 0x0000006a001b7202 */ /* 0x000fe20000000f00 */
[----:B------:R-:W-:-:S02]  /*14a0*/  IMAD.MOV.U32 R43, RZ, RZ, R90 ;  /* 0x000000ffff2b7224 */ /* 0x000fc400078e005a */
[----:B------:R-:W-:Y:S01]  /*14b0*/  HGMMA.64x128x16.F32.BF16 R152, gdesc[UR8].tnspB, RZ, !UPT, gsb0 ;  /* 0x41e00000089879f0 */ /* 0x000fe2000c0018ff */
[----:B------:R-:W-:Y:S01]  /*14c0*/  UIADD3 UR8, UR4, 0x200, URZ ;  /* 0x0000020004087890 */ /* 0x000fe2000fffe03f */
[----:B------:R-:W-:Y:S01]  /*14d0*/  IMAD.MOV.U32 R42, RZ, RZ, R91 ;  /* 0x000000ffff2a7224 */ /* 0x000fe200078e005b */
[----:B------:R-:W-:Y:S01]  /*14e0*/  MOV R13, R120 ;  /* 0x00000078000d7202 */ /* 0x000fe20000000f00 */
[----:B------:R-:W-:Y:S01]  /*14f0*/  IMAD.MOV.U32 R40, RZ, RZ, R93 ;  /* 0x000000ffff287224 */ /* 0x000fe200078e005d */
[----:B------:R-:W-:Y:S01]  /*1500*/  UMOV UR9, 0x80000020 ;  /* 0x8000002000097882 */ /* 0x000fe20000000000 */
[----:B------:R-:W-:Y:S01]  /*1510*/  IMAD.MOV.U32 R39, RZ, RZ, R94 ;  /* 0x000000ffff277224 */ /* 0x000fe200078e005e */
[----:B------:R-:W-:Y:S01]  /*1520*/  MOV R55, R78 ;  /* 0x0000004e00377202 */ /* 0x000fe20000000f00 */
[----:B------:R-:W-:Y:S02]  /*1530*/  IMAD.MOV.U32 R38, RZ, RZ, R95 ;  /* 0x000000ffff267224 */ /* 0x000fe400078e005f */
[----:B------:R-:W-:-:S02]  /*1540*/  IMAD.MOV.U32 R37, RZ, RZ, R96 ;  /* 0x000000ffff257224 */ /* 0x000fc400078e0060 */
[----:B------:R-:W-:Y:S02]  /*1550*/  IMAD.MOV.U32 R36, RZ, RZ, R97 ;  /* 0x000000ffff247224 */ /* 0x000fe400078e0061 */
[----:B------:R-:W-:Y:S02]  /*1560*/  IMAD.MOV.U32 R35, RZ, RZ, R98 ;  /* 0x000000ffff237224 */ /* 0x000fe400078e0062 */
[----:B------:R-:W-:Y:S02]  /*1570*/  IMAD.MOV.U32 R34, RZ, RZ, R99 ;  /* 0x000000ffff227224 */ /* 0x000fe400078e0063 */
[----:B------:R-:W-:Y:S01]  /*1580*/  IMAD.MOV.U32 R33, RZ, RZ, R100 ;  /* 0x000000ffff217224 */ /* 0x000fe200078e0064 */
[----:B------:R-:W-:Y:S01]  /*1590*/  MOV R218, R35 ;  /* 0x0000002300da7202 */ /* 0x000fe20000000f00 */
[----:B------:R-:W-:Y:S02]  /*15a0*/  IMAD.MOV.U32 R32, RZ, RZ, R101 ;  /* 0x000000ffff207224 */ /* 0x000fe400078e0065 */
[----:B------:R-:W-:-:S02]  /*15b0*/  IMAD.MOV.U32 R31, RZ, RZ, R102 ;  /* 0x000000ffff1f7224 */ /* 0x000fc400078e0066 */
[----:B------:R-:W-:Y:S02]  /*15c0*/  IMAD.MOV.U32 R30, RZ, RZ, R103 ;  /* 0x000000ffff1e7224 */ /* 0x000fe400078e0067 */
[----:B------:R-:W-:Y:S02]  /*15d0*/  IMAD.MOV.U32 R29, RZ, RZ, R104 ;  /* 0x000000ffff1d7224 */ /* 0x000fe400078e0068 */
[----:B------:R-:W-:Y:S02]  /*15e0*/  IMAD.MOV.U32 R28, RZ, RZ, R105 ;  /* 0x000000ffff1c7224 */ /* 0x000fe400078e0069 */
[----:B------:R-:W-:Y:S02]  /*15f0*/  IMAD.MOV.U32 R26, RZ, RZ, R107 ;  /* 0x000000ffff1a7224 */ /* 0x000fe400078e006b */
[----:B------:R-:W-:Y:S02]  /*1600*/  IMAD.MOV.U32 R25, RZ, RZ, R108 ;  /* 0x000000ffff197224 */ /* 0x000fe400078e006c */
[----:B------:R-:W-:-:S02]  /*1610*/  IMAD.MOV.U32 R24, RZ, RZ, R109 ;  /* 0x000000ffff187224 */ /* 0x000fc400078e006d */
[----:B------:R-:W-:Y:S02]  /*1620*/  IMAD.MOV.U32 R23, RZ, RZ, R110 ;  /* 0x000000ffff177224 */ /* 0x000fe400078e006e */
[----:B------:R-:W-:Y:S02]  /*1630*/  IMAD.MOV.U32 R22, RZ, RZ, R111 ;  /* 0x000000ffff167224 */ /* 0x000fe400078e006f */
[----:B------:R-:W-:Y:S02]  /*1640*/  IMAD.MOV.U32 R21, RZ, RZ, R112 ;  /* 0x000000ffff157224 */ /* 0x000fe400078e0070 */
[----:B------:R-:W-:Y:S02]  /*1650*/  IMAD.MOV.U32 R20, RZ, RZ, R113 ;  /* 0x000000ffff147224 */ /* 0x000fe400078e0071 */
[----:B------:R-:W-:Y:S01]  /*1660*/  IMAD.MOV.U32 R19, RZ, RZ, R114 ;  /* 0x000000ffff137224 */ /* 0x000fe200078e0072 */
[----:B------:R-:W-:Y:S01]  /*1670*/  MOV R232, R21 ;  /* 0x0000001500e87202 */ /* 0x000fe20000000f00 */
        /* <DEDUP_REMOVED lines=11> */
[----:B------:R-:W-:Y:S02]  /*1730*/  IMAD.MOV.U32 R6, RZ, RZ, R127 ;  /* 0x000000ffff067224 */ /* 0x000fe400078e007f */
[----:B------:R-:W-:Y:S01]  /*1740*/  IMAD.MOV.U32 R4, RZ, RZ, R128 ;  /* 0x000000ffff047224 */ /* 0x000fe200078e0080 */
[----:B------:R-:W-:Y:S01]  /*1750*/  MOV R246, R7 ;  /* 0x0000000700f67202 */ /* 0x000fe20000000f00 */
[----:B-1----:R-:W-:-:S02]  /*1760*/  IMAD.MOV.U32 R3, RZ, RZ, R129 ;  /* 0x000000ffff037224 */ /* 0x002fc400078e0081 */
        /* <DEDUP_REMOVED lines=30> */
[----:B------:R-:W-:-:S02]  /*1950*/  WARPGROUP.DEPBAR.LE gsb0, 0x0 ;  /* 0x00008000000079c5 */ /* 0x000fc40000010000 */
[----:B------:R-:W-:Y:S01]  /*1960*/  WARPGROUP.ARRIVE ;  /* 0x00000000000079c5 */ /* 0x000fe20000000000 */
[----:B------:R1:W-:Y:S01]  /*1970*/  STL.64 [R1+0x168], R214 ;  /* 0x000168d601007387 */ /* 0x0003e20000100a00 */
[----:B------:R-:W-:Y:S02]  /*1980*/  IMAD.MOV.U32 R226, RZ, RZ, R27 ;  /* 0x000000ffffe27224 */ /* 0x000fe400078e001b */
[----:B------:R-:W-:Y:S01]  /*1990*/  IMAD.MOV.U32 R227, RZ, RZ, R26 ;  /* 0x000000ffffe37224 */ /* 0x000fe200078e001a */
[----:B------:R2:W-:Y:S01]  /*19a0*/  STL.64 [R1+0x160], R212 ;  /* 0x000160d401007387 */ /* 0x0005e20000100a00 */
[----:B------:R-:W-:Y:S01]  /*19b0*/  HGMMA.64x128x16.F32.BF16 R88, gdesc[UR8].tnspB, RZ, !UPT, gsb0 ;  /* 0x41e00000085879f0 */ /* 0x000fe2000c0018ff */
[----:B------:R-:W-:Y:S01]  /*19c0*/  UIADD3 UR8, UR4, 0x300, URZ ;  /* 0x0000030004087890 */ /* 0x000fe2000fffe03f */
[----:B------:R-:W-:Y:S01]  /*19d0*/  IMAD.MOV.U32 R228, RZ, RZ, R25 ;  /* 0x000000ffffe47224 */ /* 0x000fe200078e0019 */
[----:B------:R3:W-:Y:S01]  /*19e0*/  STL.64 [R1+0x158], R210 ;  /* 0x000158d201007387 */ /* 0x0007e20000100a00 */
[----:B------:R-:W-:Y:S01]  /*19f0*/  IMAD.MOV.U32 R229, RZ, RZ, R24 ;  /* 0x000000ffffe57224 */ /* 0x000fe200078e0018 */
[----:B------:R-:W-:Y:S01]  /*1a00*/  UMOV UR9, 0x80000020 ;  /* 0x8000002000097882 */ /* 0x000fe20000000000 */
[----:B------:R-:W-:Y:S01]  /*1a10*/  IMAD.MOV.U32 R230, RZ, RZ, R23 ;  /* 0x000000ffffe67224 */ /* 0x000fe200078e0017 */
[----:B------:R4:W-:Y:S01]  /*1a20*/  STL.64 [R1+0x150], R208 ;  /* 0x000150d001007387 */ /* 0x0009e20000100a00 */
[----:B-1----:R-:W-:-:S02]  /*1a30*/  IMAD.MOV.U32 R214, RZ, RZ, R39 ;  /* 0x000000ffffd67224 */ /* 0x002fc400078e0027 */
[----:B------:R-:W-:Y:S01]  /*1a40*/  IMAD.MOV.U32 R215, RZ, RZ, R38 ;  /* 0x000000ffffd77224 */ /* 0x000fe200078e0026 */
[----:B------:R1:W-:Y:S01]  /*1a50*/  STL.64 [R1+0x148], R206 ;  /* 0x000148ce01007387 */ /* 0x0003e20000100a00 */
[----:B--2---:R-:W-:Y:S02]  /*1a60*/  IMAD.MOV.U32 R212, RZ, RZ, R41 ;  /* 0x000000ffffd47224 */ /* 0x004fe400078e0029 */
[----:B------:R-:W-:Y:S01]  /*1a70*/  IMAD.MOV.U32 R213, RZ, RZ, R40 ;  /* 0x000000ffffd57224 */ /* 0x000fe200078e0028 */
[----:B------:R2:W-:Y:S01]  /*1a80*/  STL.64 [R1+0x140], R204 ;  /* 0x000140cc01007387 */ /* 0x0005e20000100a00 */
[----:B---3--:R-:W-:Y:S02]  /*1a90*/  IMAD.MOV.U32 R210, RZ, RZ, R43 ;  /* 0x000000ffffd27224 */ /* 0x008fe400078e002b */
[----:B------:R-:W-:Y:S01]  /*1aa0*/  IMAD.MOV.U32 R211, RZ, RZ, R42 ;  /* 0x000000ffffd37224 */ /* 0x000fe200078e002a */
[----:B------:R3:W-:Y:S01]  /*1ab0*/  STL.64 [R1+0x138], R202 ;  /* 0x000138ca01007387 */ /* 0x0007e20000100a00 */
[----:B----4-:R-:W-:-:S02]  /*1ac0*/  IMAD.MOV.U32 R208, RZ, RZ, R45 ;  /* 0x000000ffffd07224 */ /* 0x010fc400078e002d */
[----:B------:R-:W-:Y:S01]  /*1ad0*/  IMAD.MOV.U32 R209, RZ, RZ, R44 ;  /* 0x000000ffffd17224 */ /* 0x000fe200078e002c */
[----:B------:R4:W-:Y:S01]  /*1ae0*/  STL.64 [R1+0x130], R200 ;  /* 0x000130c801007387 */ /* 0x0009e20000100a00 */
[----:B-1----:R-:W-:Y:S02]  /*1af0*/  IMAD.MOV.U32 R206, RZ, RZ, R47 ;  /* 0x000000ffffce7224 */ /* 0x002fe400078e002f */
[----:B------:R-:W-:Y:S01]  /*1b00*/  IMAD.MOV.U32 R207, RZ, RZ, R46 ;  /* 0x000000ffffcf7224 */ /* 0x000fe200078e002e */
[----:B------:R1:W-:Y:S01]  /*1b10*/  STL.64 [R1+0x128], R198 ;  /* 0x000128c601007387 */ /* 0x0003e20000100a00 */
[----:B--2---:R-:W-:Y:S01]  /*1b20*/  MOV R204, R49 ;  /* 0x0000003100cc7202 */ /* 0x004fe20000000f00 */
[----:B------:R-:W-:Y:S02]  /*1b30*/  IMAD.MOV.U32 R205, RZ, RZ, R48 ;  /* 0x000000ffffcd7224 */ /* 0x000fe400078e0030 */
[----:B------:R2:W-:Y:S01]  /*1b40*/  STL.64 [R1+0x120], R196 ;  /* 0x000120c401007387 */ /* 0x0005e20000100a00 */
[----:B---3--:R-:W-:-:S02]  /*1b50*/  IMAD.MOV.U32 R202, RZ, RZ, R51 ;  /* 0x000000ffffca7224 */ /* 0x008fc400078e0033 */
[----:B------:R-:W-:Y:S01]  /*1b60*/  IMAD.MOV.U32 R203, RZ, RZ, R50 ;  /* 0x000000ffffcb7224 */ /* 0x000fe200078e0032 */
[----:B------:R3:W-:Y:S01]  /*1b70*/  STL.64 [R1+0x118], R194 ;  /* 0x000118c201007387 */ /* 0x0007e20000100a00 */
[----:B----4-:R-:W-:Y:S02]  /*1b80*/  IMAD.MOV.U32 R200, RZ, RZ, R53 ;  /* 0x000000ffffc87224 */ /* 0x010fe400078e0035 */
[----:B------:R-:W-:Y:S01]  /*1b90*/  IMAD.MOV.U32 R201, RZ, RZ, R52 ;  /* 0x000000ffffc97224 */ /* 0x000fe200078e0034 */
[----:B------:R4:W-:Y:S01]  /*1ba0*/  STL.64 [R1+0x110], R192 ;  /* 0x000110c001007387 */ /* 0x0009e20000100a00 */
[----:B-1----:R-:W-:Y:S02]  /*1bb0*/  IMAD.MOV.U32 R198, RZ, RZ, R55 ;  /* 0x000000ffffc67224 */ /* 0x002fe400078e0037 */
[----:B------:R-:W-:Y:S01]  /*1bc0*/  IMAD.MOV.U32 R199, RZ, RZ, R54 ;  /* 0x000000ffffc77224 */ /* 0x000fe200078e0036 */
[----:B------:R1:W-:Y:S01]  /*1bd0*/  STL.64 [R1+0x108], R190 ;  /* 0x000108be01007387 */ /* 0x0003e20000100a00 */
[----:B--2---:R-:W-:-:S02]  /*1be0*/  IMAD.MOV.U32 R196, RZ, RZ, R57 ;  /* 0x000000ffffc47224 */ /* 0x004fc400078e0039 */
[----:B------:R-:W-:Y:S01]  /*1bf0*/  IMAD.MOV.U32 R197, RZ, RZ, R56 ;  /* 0x000000ffffc57224 */ /* 0x000fe200078e0038 */
[----:B------:R2:W-:Y:S01]  /*1c00*/  STL.64 [R1+0x100], R188 ;  /* 0x000100bc01007387 */ /* 0x0005e20000100a00 */
[----:B---3--:R-:W-:Y:S02]  /*1c10*/  IMAD.MOV.U32 R194, RZ, RZ, R59 ;  /* 0x000000ffffc27224 */ /* 0x008fe400078e003b */
[----:B------:R-:W-:Y:S02]  /*1c20*/  IMAD.MOV.U32 R195, RZ, RZ, R58 ;  /* 0x000000ffffc37224 */ /* 0x000fe400078e003a */
[----:B----4-:R-:W-:Y:S02]  /*1c30*/  IMAD.MOV.U32 R192, RZ, RZ, R61 ;  /* 0x000000ffffc07224 */ /* 0x010fe400078e003d */
[----:B------:R-:W-:Y:S01]  /*1c40*/  IMAD.MOV.U32 R193, RZ, RZ, R60 ;  /* 0x000000ffffc17224 */ /* 0x000fe200078e003c */
[----:B-1----:R-:W-:Y:S01]  /*1c50*/  MOV R190, R63 ;  /* 0x0000003f00be7202 */ /* 0x002fe20000000f00 */
[----:B------:R-:W-:-:S02]  /*1c60*/  IMAD.MOV.U32 R191, RZ, RZ, R62 ;  /* 0x000000ffffbf7224 */ /* 0x000fc400078e003e */
[----:B------:R-:W-:Y:S02]  /*1c70*/  IMAD.MOV.U32 R231, RZ, RZ, R22 ;  /* 0x000000ffffe77224 */ /* 0x000fe400078e0016 */
[----:B--2---:R-:W-:Y:S02]  /*1c80*/  IMAD.MOV.U32 R188, RZ, RZ, R65 ;  /* 0x000000ffffbc7224 */ /* 0x004fe400078e0041 */
        /* <DEDUP_REMOVED lines=18> */
[----:B------:R-:W-:Y:S01]  /*1db0*/  IMAD.MOV.U32 R251, RZ, RZ, R0 ;  /* 0x000000fffffb7224 */ /* 0x000fe200078e0000 */
[----:B------:R-:W-:Y:S02]  /*1dc0*/  WARPGROUP.DEPBAR.LE gsb0, 0x0 ;  /* 0x00008000000079c5 */ /* 0x000fe40000010000 */
[----:B------:R-:W-:-:S06]  /*1dd0*/  WARPGROUP.ARRIVE ;  /* 0x00000000000079c5 */ /* 0x000fcc0000000000 */
[----:B------:R-:W-:Y:S01]  /*1de0*/  HGMMA.64x128x16.F32.BF16 R24, gdesc[UR8].tnspB, RZ, !UPT, gsb0 ;  /* 0x41e00000081879f0 */ /* 0x000fe2000c0018ff */
[----:B------:R-:W-:Y:S02]  /*1df0*/  UIADD3 UR8, UR4, 0x2, URZ ;  /* 0x0000000204087890 */ /* 0x000fe4000fffe03f */
[----:B------:R-:W-:Y:S01]  /*1e00*/  UIADD3 UR10, UR7, 0x80, URZ ;  /* 0x00000080070a7890 */ /* 0x000fe2000fffe03f */
[----:B------:R-:W-:Y:S01]  /*1e10*/  UMOV UR9, 0x80000020 ;  /* 0x8000002000097882 */ /* 0x000fe20000000000 */
[----:B------:R-:W-:Y:S01]  /*1e20*/  UMOV UR11, 0x40000040 ;  /* 0x40000040000b7882 */ /* 0x000fe20000000000 */
[----:B------:R-:W-:Y:S02]  /*1e30*/  WARPGROUP.DEPBAR.LE gsb0, 0x0 ;  /* 0x00008000000079c5 */ /* 0x000fe40000010000 */
[----:B------:R-:W-:-:S06]  /*1e40*/  WARPGROUP.ARRIVE ;  /* 0x00000000000079c5 */ /* 0x000fcc0000000000 */
[----:B------:R-:W-:Y:S03]  /*1e50*/  HGMMA.64x128x16.F32.BF16 R188, gdesc[UR8].tnspB, R188, gsb0 ;  /* 0x41e0000008bc79f0 */ /* 0x000fe600080018bc */
[----:B------:R-:W-:Y:S02]  /*1e60*/  WARPGROUP.DEPBAR.LE gsb0, 0x0 ;  /* 0x00008000000079c5 */ /* 0x000fe40000010000 */
[----:B------:R-:W-:Y:S04]  /*1e70*/  STL.64 [R1], R188 ;  /* 0x000000bc01007387 */ /* 0x000fe80000100a00 */
[----:B------:R-:W-:Y:S04]  /*1e80*/  STL.64 [R1+0x8], R190 ;  /* 0x000008be01007387 */ /* 0x000fe80000100a00 */
        /* <DEDUP_REMOVED lines=11> */
[----:B------:R1:W-:Y:S04]  /*1f40*/  STL.64 [R1+0x68], R214 ;  /* 0x000068d601007387 */ /* 0x0003e80000100a00 */
        /* <DEDUP_REMOVED lines=18> */
[----:B-1----:R-:W3:Y:S04]  /*2070*/  LDL.LU.64 R214, [R1+0x168] ;  /* 0x0001680001d67983 */ /* 0x002ee80000300a00 */
[----:B------:R-:W3:Y:S04]  /*2080*/  LDL.LU.64 R212, [R1+0x160] ;  /* 0x0001600001d47983 */ /* 0x000ee80000300a00 */
        /* <DEDUP_REMOVED lines=11> */
[----:B------:R-:W3:Y:S01]  /*2140*/  LDL.LU.64 R188, [R1+0x100] ;  /* 0x0001000001bc7983 */ /* 0x000ee20000300a00 */
[----:B------:R-:W-:Y:S01]  /*2150*/  UIADD3 UR8, UR4, 0x102, URZ ;  /* 0x0000010204087890 */ /* 0x000fe2000fffe03f */
[----:B------:R-:W-:Y:S01]  /*2160*/  UMOV UR9, 0x80000020 ;  /* 0x8000002000097882 */ /* 0x000fe20000000000 */
[----:B---3--:R-:W-:-:S07]  /*2170*/  WARPGROUP.ARRIVE ;  /* 0x00000000000079c5 */ /* 0x008fce0000000000 */
[----:B------:R-:W-:Y:S01]  /*2180*/  HGMMA.64x128x16.F32.BF16 R152, gdesc[UR8].tnspB, R152, gsb0 ;  /* 0x41e00000089879f0 */ /* 0x000fe20008001898 */
[----:B------:R-:W-:Y:S01]  /*2190*/  UIADD3 UR8, UR4, 0x202, URZ ;  /* 0x0000020204087890 */ /* 0x000fe2000fffe03f */
[----:B------:R-:W-:Y:S01]  /*21a0*/  UMOV UR9, 0x80000020 ;  /* 0x8000002000097882 */ /* 0x000fe20000000000 */
[----:B------:R-:W-:Y:S02]  /*21b0*/  WARPGROUP.DEPBAR.LE gsb0, 0x0 ;  /* 0x00008000000079c5 */ /* 0x000fe40000010000 */
[----:B------:R-:W-:-:S07]  /*21c0*/  WARPGROUP.ARRIVE ;  /* 0x00000000000079c5 */ /* 0x000fce0000000000 */
[----:B------:R-:W-:Y:S01]  /*21d0*/  HGMMA.64x128x16.F32.BF16 R88, gdesc[UR8].tnspB, R88, gsb0 ;  /* 0x41e00000085879f0 */ /* 0x000fe20008001858 */
[----:B------:R-:W-:Y:S01]  /*21e0*/  UIADD3 UR8, UR4, 0x302, URZ ;  /* 0x0000030204087890 */ /* 0x000fe2000fffe03f */
[----:B------:R-:W-:Y:S02]  /*21f0*/  UMOV UR9, 0x80000020 ;  /* 0x8000002000097882 */ /* 0x000fe40000000000 */
[----:B------:R-:W-:Y:S01]  /*2200*/  UMOV UR4, 0x1 ;  /* 0x0000000100047882 */ /* 0x000fe20000000000 */
[----:B------:R-:W-:Y:S02]  /*2210*/  WARPGROUP.DEPBAR.LE gsb0, 0x0 ;  /* 0x00008000000079c5 */ /* 0x000fe40000010000 */
[----:B------:R-:W-:-:S06]  /*2220*/  WARPGROUP.ARRIVE ;  /* 0x00000000000079c5 */ /* 0x000fcc0000000000 */
[----:B--2---:R-:W-:Y:S03]  /*2230*/  HGMMA.64x128x16.F32.BF16 R24, gdesc[UR8].tnspB, R24, gsb0 ;  /* 0x41e00000081879f0 */ /* 0x004fe60008001818 */
[----:B------:R-:W-:Y:S02]  /*2240*/  WARPGROUP.DEPBAR.LE gsb0, 0x0 ;  /* 0x00008000000079c5 */ /* 0x000fe40000010000 */
.L_x_11:
[----:B------:R-:W-:-:S04]  /*2250*/  UISETP.LT.AND UP0, UPT, UR5, 0x1, UPT ;  /* 0x000000010500788c */ /* 0x000fc8000bf01270 */
[----:B------:R-:W-:-:S04]  /*2260*/  USEL UR7, UR5, 0x1, UP0 ;  /* 0x0000000105077887 */ /* 0x000fc80008000000 */
[----:B------:R-:W-:-:S04]  /*2270*/  UIADD3 UR7, UR5, -UR7, URZ ;  /* 0x8000000705077290 */ /* 0x000fc8000fffe03f */
[----:B------:R-:W-:-:S06]  /*2280*/  UISETP.GE.AND UP0, UPT, UR7, 0x1, UPT ;  /* 0x000000010700788c */ /* 0x000fcc000bf06270 */
[----:B------:R-:W-:-:S13]  /*2290*/  PLOP3.LUT P1, PT, PT, PT, UP0, 0x80, 0x0 ;  /* 0x000000000000781c */ /* 0x000fda0003f2f008 */
[----:B------:R-:W-:Y:S05]  /*22a0*/  @!P1 BRA `(.L_x_14) ;  /* 0x00000014009c9947 */ /* 0x000fea0003800000 */
[----:B------:R-:W-:Y:S01]  /*22b0*/  IMAD.MOV.U32 R4, RZ, RZ, RZ ;  /* 0x000000ffff047224 */ /* 0x000fe200078e00ff */
[----:B------:R-:W-:Y:S01]  /*22c0*/  ULOP3.LUT UR19, UR6, 0x1, URZ, 0xfc, !UPT ;  /* 0x0000000106137892 */ /* 0x000fe2000f8efc3f */
[----:B------:R-:W-:Y:S01]  /*22d0*/  IMAD.U32 R3, RZ, RZ, UR7 ;  /* 0x00000007ff037e24 */ /* 0x000fe2000f8e00ff */
[----:B------:R-:W-:Y:S01]  /*22e0*/  UISETP.NE.U32.AND UP0, UPT, UR4, URZ, UPT ;  /* 0x0000003f0400728c */ /* 0x000fe2000bf05070 */
[----:B------:R-:W-:-:S10]  /*22f0*/  UMOV UR5, URZ ;  /* 0x0000003f00057c82 */ /* 0x000fd40008000000 */
.L_x_19:
[----:B------:R-:W-:-:S06]  /*2300*/  UISETP.NE.AND UP1, UPT, UR19, 0x3, UPT ;  /* 0x000000031300788c */ /* 0x000fcc000bf25270 */
[----:B------:R-:W-:-:S13]  /*2310*/  PLOP3.LUT P2, PT, PT, PT, UP1, 0x80, 0x0 ;  /* 0x000000000000781c */ /* 0x000fda0003f4f018 */
[----:B------:R-:W-:Y:S05]  /*2320*/  @!P2 BRA `(.L_x_15) ;  /* 0x000000000004a947 */ /* 0x000fea0003800000 */
[----:B------:R-:W-:Y:S01]  /*2330*/  BPT.TRAP 0x1 ;  /* 0x000000040000795c */ /* 0x000fe20000300000 */
.L_x_15:
[----:B------:R-:W1:Y:S01]  /*2340*/  S2UR UR8, SR_CgaCtaId ;  /* 0x00000000000879c3 */ /* 0x000e620000008800 */
[----:B------:R-:W-:Y:S01]  /*2350*/  UMOV UR12, 0x400 ;  /* 0x00000400000c7882 */ /* 0x000fe20000000000 */
[----:B------:R-:W-:Y:S01]  /*2360*/  SHF.L.U32 R2, R4, 0x1f, RZ ;  /* 0x0000001f04027819 */ /* 0x000fe200000006ff */
[----:B-1----:R-:W-:-:S04]  /*2370*/  ULEA UR12, UR8, UR12, 0x18 ;  /* 0x0000000c080c7291 */ /* 0x002fc8000f8ec03f */
[----:B------:R-:W-:-:S12]  /*2380*/  ULEA UR8, UR4, UR12, 0x3 ;  /* 0x0000000c04087291 */ /* 0x000fd8000f8e183f */
.L_x_16:
[----:B-1----:R-:W-:-:S04]  /*2390*/  IMAD.U32 R0, RZ, RZ, UR8 ;  /* 0x00000008ff007e24 */ /* 0x002fc8000f8e00ff */
[----:B------:R1:W2:Y:S03]  /*23a0*/  SYNCS.PHASECHK.TRANS64.TRYWAIT P1, [R0+URZ+0x36000], R2 ;  /* 0x03600002000075a7 */ /* 0x0002a6000802017f */
[----:B--2---:R-:W-:Y:S05]  /*23b0*/  @!P1 NANOSLEEP.SYNCS 0x989680 ;  /* 0x009896800000995d */ /* 0x004fea0003900000 */
[----:B------:R-:W2:Y:S02]  /*23c0*/  @!P1 SYNCS.PHASECHK.TRANS64 P1, [R0+URZ+0x36000], R2 ;  /* 0x03600002000095a7 */ /* 0x000ea4000802007f */
[----:B--2---:R-:W-:Y:S05]  /*23d0*/  @!P1 BRA `(.L_x_16) ;  /* 0xfffffffc00ec9947 */ /* 0x004fea000383ffff */
        /* <DEDUP_REMOVED lines=32> */
[----:B--2---:R-:W2:Y:S04]  /*25e0*/  LDL.LU.64 R24, [R1] ;  /* 0x0000000001187983 */ /* 0x004ea80000300a00 */
[----:B------:R-:W2:Y:S04]  /*25f0*/  LDL.LU.64 R26, [R1+0x8] ;  /* 0x00000800011a7983 */ /* 0x000ea80000300a00 */
        /* <DEDUP_REMOVED lines=29> */
[----:B------:R-:W2:Y:S01]  /*27d0*/  LDL.LU.64 R86, [R1+0xf8] ;  /* 0x0000f80001567983 */ /* 0x000ea20000300a00 */
[----:B------:R-:W-:-:S02]  /*27e0*/  UIADD3 UR9, UR12, 0x24000, URZ ;  /* 0x000240000c097890 */ /* 0x000fc4000fffe03f */
[----:B------:R-:W-:Y:S02]  /*27f0*/  USHF.R.U32.HI UR8, URZ, 0x4, UR12 ;  /* 0x000000043f087899 */ /* 0x000fe4000801160c */
[----:B------:R-:W-:Y:S02]  /*2800*/  USHF.R.U32.HI UR9, URZ, 0x4, UR9 ;  /* 0x000000043f097899 */ /* 0x000fe40008011609 */
[----:B------:R-:W-:Y:S02]  /*2810*/  ULOP3.LUT UR8, UR8, 0x3fff, URZ, 0xc0, !UPT ;  /* 0x00003fff08087892 */ /* 0x000fe4000f8ec03f */
[----:B------:R-:W-:Y:S02]  /*2820*/  ULOP3.LUT UR9, UR9, 0x3fff, URZ, 0xc0, !UPT ;  /* 0x00003fff09097892 */ /* 0x000fe4000f8ec03f */
[----:B------:R-:W-:Y:S02]  /*2830*/  ULOP3.LUT UR8, UR8, 0x10000, URZ, 0xfc, !UPT ;  /* 0x0001000008087892 */ /* 0x000fe4000f8efc3f */
[----:B------:R-:W-:-:S02]  /*2840*/  ULOP3.LUT UR9, UR9, 0x1000000, URZ, 0xfc, !UPT ;  /* 0x0100000009097892 */ /* 0x000fc4000f8efc3f */
[----:B------:R-:W-:Y:S02]  /*2850*/  ULEA UR17, UR4, UR8, 0xa ;  /* 0x0000000804117291 */ /* 0x000fe4000f8e503f */
[----:B------:R-:W-:Y:S01]  /*2860*/  ULEA UR18, UR4, UR9, 0x9 ;  /* 0x0000000904127291 */ /* 0x000fe2000f8e483f */
[----:B------:R-:W-:Y:S02]  /*2870*/  UMOV UR11, 0x40000040 ;  /* 0x40000040000b7882 */ /* 0x000fe40000000000 */
[----:B------:R-:W-:Y:S02]  /*2880*/  UMOV UR9, 0x80000020 ;  /* 0x8000002000097882 */ /* 0x000fe40000000000 */
[----:B------:R-:W-:Y:S02]  /*2890*/  UMOV UR8, UR17 ;  /* 0x0000001100087c82 */ /* 0x000fe40008000000 */
[----:B------:R-:W-:Y:S01]  /*28a0*/  UMOV UR10, UR18 ;  /* 0x00000012000a7c82 */ /* 0x000fe20008000000 */
[----:B--2---:R-:W-:-:S06]  /*28b0*/  WARPGROUP.ARRIVE ;  /* 0x00000000000079c5 */ /* 0x004fcc0000000000 */
[----:B------:R-:W-:Y:S01]  /*28c0*/  HGMMA.64x128x16.F32.BF16 R24, gdesc[UR8].tnspB, R24, UP0, gsb0 ;  /* 0x41e00000081879f0 */ /* 0x000fe2000b801818 */
[----:B------:R-:W-:Y:S01]  /*28d0*/  UIADD3 UR8, UR17, 0x100, URZ ;  /* 0x0000010011087890 */ /* 0x000fe2000fffe03f */
[----:B------:R-:W-:Y:S01]  /*28e0*/  UMOV UR9, 0x80000020 ;  /* 0x8000002000097882 */ /* 0x000fe20000000000 */
[----:B------:R-:W-:Y:S02]  /*28f0*/  WARPGROUP.DEPBAR.LE gsb0, 0x0 ;  /* 0x00008000000079c5 */ /* 0x000fe40000010000 */
[----:B------:R-:W-:Y:S01]  /*2900*/  STL.64 [R1], R24 ;  /* 0x0000001801007387 */ /* 0x000fe20000100a00 */
[----:B-1----:R-:W-:Y:S01]  /*2910*/  IMAD.MOV.U32 R2, RZ, RZ, R86 ;  /* 0x000000ffff027224 */ /* 0x002fe200078e0056 */
[----:B------:R-:W-:Y:S01]  /*2920*/  MOV R13, R78 ;  /* 0x0000004e000d7202 */ /* 0x000fe20000000f00 */
[----:B------:R-:W-:Y:S01]  /*2930*/  IMAD.MOV.U32 R0, RZ, RZ, R87 ;  /* 0x000000ffff007224 */ /* 0x000fe200078e0057 */
[----:B------:R-:W-:Y:S01]  /*2940*/  STL.64 [R1+0x8], R26 ;  /* 0x0000081a01007387 */ /* 0x000fe20000100a00 */
[----:B------:R-:W-:Y:S01]  /*2950*/  IMAD.MOV.U32 R7, RZ, RZ, R84 ;  /* 0x000000ffff077224 */ /* 0x000fe200078e0054 */
[----:B------:R-:W-:Y:S01]  /*2960*/  MOV R228, R64 ;  /* 0x0000004000e47202 */ /* 0x000fe20000000f00 */
[----:B------:R-:W-:Y:S01]  /*2970*/  IMAD.MOV.U32 R6, RZ, RZ, R85 ;  /* 0x000000ffff067224 */ /* 0x000fe200078e0055 */
[----:B------:R-:W-:Y:S01]  /*2980*/  STL.64 [R1+0x10], R28 ;  /* 0x0000101c01007387 */ /* 0x000fe20000100a00 */
[----:B------:R-:W-:Y:S01]  /*2990*/  IMAD.MOV.U32 R9, RZ, RZ, R82 ;  /* 0x000000ffff097224 */ /* 0x000fe200078e0052 */
[----:B------:R-:W-:Y:S01]  /*29a0*/  WARPGROUP.ARRIVE ;  /* 0x00000000000079c5 */ /* 0x000fe20000000000 */
[----:B------:R-:W-:Y:S01]  /*29b0*/  IMAD.MOV.U32 R8, RZ, RZ, R83 ;  /* 0x000000ffff087224 */ /* 0x000fe200078e0053 */
[----:B------:R1:W-:Y:S01]  /*29c0*/  STL [R1+0x18], R30 ;  /* 0x0000181e01007387 */ /* 0x0003e20000100800 */
[----:B------:R-:W-:Y:S01]  /*29d0*/  IMAD.MOV.U32 R11, RZ, RZ, R80 ;  /* 0x000000ffff0b7224 */ /* 0x000fe200078e0050 */
[----:B------:R-:W-:Y:S01]  /*29e0*/  MOV R233, R50 ;  /* 0x0000003200e97202 */ /* 0x000fe20000000f00 */
[----:B------:R-:W-:Y:S01]  /*29f0*/  IMAD.MOV.U32 R10, RZ, RZ, R81 ;  /* 0x000000ffff0a7224 */ /* 0x000fe200078e0051 */
[----:B------:R-:W2:Y:S01]  /*2a00*/  LDL.LU.64 R86, [R1+0x268] ;  /* 0x0002680001567983 */ /* 0x000ea20000300a00 */
[----:B------:R-:W-:Y:S01]  /*2a10*/  IMAD.MOV.U32 R12, RZ, RZ, R79 ;  /* 0x000000ffff0c7224 */ /* 0x000fe200078e004f */
[----:B------:R-:W-:Y:S01]  /*2a20*/  HGMMA.64x128x16.F32.BF16 R152, gdesc[UR8].tnspB, R152, UP0, gsb0 ;  /* 0x41e00000089879f0 */ /* 0x000fe2000b801898 */
[----:B------:R-:W-:Y:S01]  /*2a30*/  IMAD.MOV.U32 R15, RZ, RZ, R76 ;  /* 0x000000ffff0f7224 */ /* 0x000fe200078e004c */
[----:B------:R-:W2:Y:S01]  /*2a40*/  LDL.LU.64 R84, [R1+0x260] ;  /* 0x0002600001547983 */ /* 0x000ea20000300a00 */
[----:B------:R-:W-:Y:S01]  /*2a50*/  IMAD.MOV.U32 R14, RZ, RZ, R77 ;  /* 0x000000ffff0e7224 */ /* 0x000fe200078e004d */
[----:B------:R-:W-:Y:S01]  /*2a60*/  MOV R247, R36 ;  /* 0x0000002400f77202 */ /* 0x000fe20000000f00 */
[----:B------:R-:W-:Y:S01]  /*2a70*/  IMAD.MOV.U32 R17, RZ, RZ, R74 ;  /* 0x000000ffff117224 */ /* 0x000fe200078e004a */
[----:B------:R-:W2:Y:S01]  /*2a80*/  LDL.LU.64 R82, [R1+0x258] ;  /* 0x0002580001527983 */ /* 0x000ea20000300a00 */
[----:B------:R-:W-:-:S02]  /*2a90*/  IMAD.MOV.U32 R16, RZ, RZ, R75 ;  /* 0x000000ffff107224 */ /* 0x000fc400078e004b */
[----:B------:R-:W-:Y:S01]  /*2aa0*/  IMAD.MOV.U32 R19, RZ, RZ, R72 ;  /* 0x000000ffff137224 */ /* 0x000fe200078e0048 */
[----:B------:R-:W2:Y:S01]  /*2ab0*/  LDL.LU.64 R80, [R1+0x250] ;  /* 0x0002500001507983 */ /* 0x000ea20000300a00 */
[----:B------:R-:W-:Y:S02]  /*2ac0*/  IMAD.MOV.U32 R18, RZ, RZ, R73 ;  /* 0x000000ffff127224 */ /* 0x000fe400078e0049 */
[----:B------:R-:W-:Y:S01]  /*2ad0*/  IMAD.MOV.U32 R21, RZ, RZ, R70 ;  /* 0x000000ffff157224 */ /* 0x000fe200078e0046 */
[----:B------:R-:W2:Y:S01]  /*2ae0*/  LDL.LU.64 R78, [R1+0x248] ;  /* 0x00024800014e7983 */ /* 0x000ea20000300a00 */
[----:B------:R-:W-:Y:S02]  /*2af0*/  IMAD.MOV.U32 R20, RZ, RZ, R71 ;  /* 0x000000ffff147224 */ /* 0x000fe400078e0047 */
        /* <DEDUP_REMOVED lines=53> */
[----:B------:R-:W-:-:S03]  /*2e50*/  IMAD.MOV.U32 R252, RZ, RZ, R31 ;  /* 0x000000fffffc7224 */ /* 0x000fc600078e001f */
[----:B------:R-:W2:Y:S04]  /*2e60*/  LDL.LU.64 R40, [R1+0x1b0] ;  /* 0x0001b00001287983 */ /* 0x000ea80000300a00 */
[----:B------:R-:W2:Y:S04]  /*2e70*/  LDL.LU.64 R38, [R1+0x1a8] ;  /* 0x0001a80001267983 */ /* 0x000ea80000300a00 */
[----:B------:R-:W2:Y:S04]  /*2e80*/  LDL.LU.64 R36, [R1+0x1a0] ;  /* 0x0001a00001247983 */ /* 0x000ea80000300a00 */
[----:B------:R-:W2:Y:S04]  /*2e90*/  LDL.LU.64 R34, [R1+0x198] ;  /* 0x0001980001227983 */ /* 0x000ea80000300a00 */
[----:B------:R-:W2:Y:S04]  /*2ea0*/  LDL.LU.64 R32, [R1+0x190] ;  /* 0x0001900001207983 */ /* 0x000ea80000300a00 */
[----:B-1----:R-:W2:Y:S04]  /*2eb0*/  LDL.LU.64 R30, [R1+0x188] ;  /* 0x00018800011e7983 */ /* 0x002ea80000300a00 */
[----:B------:R-:W2:Y:S04]  /*2ec0*/  LDL.LU.64 R28, [R1+0x180] ;  /* 0x00018000011c7983 */ /* 0x000ea80000300a00 */
[----:B------:R-:W2:Y:S04]  /*2ed0*/  LDL.LU.64 R26, [R1+0x178] ;  /* 0x00017800011a7983 */ /* 0x000ea80000300a00 */
[----:B------:R-:W2:Y:S01]  /*2ee0*/  LDL.LU.64 R24, [R1+0x170] ;  /* 0x0001700001187983 */ /* 0x000ea20000300a00 */
[----:B------:R-:W-:-:S03]  /*2ef0*/  WARPGROUP.DEPBAR.LE gsb0, 0x0 ;  /* 0x00008000000079c5 */ /* 0x000fc60000010000 */
        /* <DEDUP_REMOVED lines=14> */
[----:B-1----:R-:W3:Y:S04]  /*2fe0*/  LDL.LU R188, [R1] ;  /* 0x0000000001bc7983 */ /* 0x002ee80000300800 */
[----:B------:R-:W3:Y:S04]  /*2ff0*/  LDL.LU R189, [R1+0x4] ;  /* 0x0000040001bd7983 */ /* 0x000ee80000300800 */
[----:B------:R-:W3:Y:S04]  /*3000*/  LDL.LU R190, [R1+0x8] ;  /* 0x0000080001be7983 */ /* 0x000ee80000300800 */
[----:B------:R-:W3:Y:S04]  /*3010*/  LDL.LU R191, [R1+0xc] ;  /* 0x00000c0001bf7983 */ /* 0x000ee80000300800 */
[----:B------:R-:W3:Y:S04]  /*3020*/  LDL.LU R192, [R1+0x10] ;  /* 0x0000100001c07983 */ /* 0x000ee80000300800 */
[----:B------:R-:W3:Y:S04]  /*3030*/  LDL.LU R193, [R1+0x14] ;  /* 0x0000140001c17983 */ /* 0x000ee80000300800 */
[----:B------:R-:W3:Y:S01]  /*3040*/  LDL.LU R194, [R1+0x18] ;  /* 0x0000180001c27983 */ /* 0x000ee20000300800 */
[----:B------:R-:W-:Y:S01]  /*3050*/  UIADD3 UR8, UR17, 0x200, URZ ;  /* 0x0000020011087890 */ /* 0x000fe2000fffe03f */
[----:B------:R-:W-:Y:S01]  /*3060*/  WARPGROUP.ARRIVE ;  /* 0x00000000000079c5 */ /* 0x000fe20000000000 */
[----:B------:R-:W-:-:S07]  /*3070*/  UMOV UR9, 0x80000020 ;  /* 0x8000002000097882 */ /* 0x000fce0000000000 */
[----:B------:R-:W-:Y:S01]  /*3080*/  HGMMA.64x128x16.F32.BF16 R88, gdesc[UR8].tnspB, R88, UP0, gsb0 ;  /* 0x41e00000085879f0 */ /* 0x000fe2000b801858 */
[----:B------:R-:W-:Y:S01]  /*3090*/  UIADD3 UR8, UR17, 0x300, URZ ;  /* 0x0000030011087890 */ /* 0x000fe2000fffe03f */
[----:B------:R-:W-:Y:S01]  /*30a0*/  UMOV UR9, 0x80000020 ;  /* 0x8000002000097882 */ /* 0x000fe20000000000 */
[----:B------:R-:W-:Y:S01]  /*30b0*/  IMAD.MOV.U32 R196, RZ, RZ, R251 ;  /* 0x000000ffffc47224 */ /* 0x000fe200078e00fb */
[----:B------:R-:W-:Y:S01]  /*30c0*/  MOV R199, R248 ;  /* 0x000000f800c77202 */ /* 0x000fe20000000f00 */
[----:B------:R-:W-:Y:S01]  /*30d0*/  IMAD.MOV.U32 R197, RZ, RZ, R250 ;  /* 0x000000ffffc57224 */ /* 0x000fe200078e00fa */
[----:B------:R-:W-:Y:S01]  /*30e0*/  MOV R213, R234 ;  /* 0x000000ea00d57202 */ /* 0x000fe20000000f00 */
[----:B------:R-:W-:Y:S02]  /*30f0*/  IMAD.MOV.U32 R198, RZ, RZ, R249 ;  /* 0x000000ffffc67224 */ /* 0x000fe400078e00f9 */
[----:B------:R-:W-:Y:S02]  /*3100*/  IMAD.MOV.U32 R200, RZ, RZ, R247 ;  /* 0x000000ffffc87224 */ /* 0x000fe400078e00f7 */
[----:B------:R-:W-:-:S02]  /*3110*/  IMAD.MOV.U32 R201, RZ, RZ, R246 ;  /* 0x000000ffffc97224 */ /* 0x000fc400078e00f6 */
[----:B------:R-:W-:Y:S02]  /*3120*/  IMAD.MOV.U32 R202, RZ, RZ, R245 ;  /* 0x000000ffffca7224 */ /* 0x000fe400078e00f5 */
[----:B------:R-:W-:Y:S02]  /*3130*/  IMAD.MOV.U32 R203, RZ, RZ, R244 ;  /* 0x000000ffffcb7224 */ /* 0x000fe400078e00f4 */
[----:B------:R-:W-:Y:S01]  /*3140*/  IMAD.MOV.U32 R204, RZ, RZ, R243 ;  /* 0x000000ffffcc7224 */ /* 0x000fe200078e00f3 */
[----:B------:R-:W-:Y:S01]  /*3150*/  MOV R243, R12 ;  /* 0x0000000c00f37202 */ /* 0x000fe20000000f00 */
[----:B------:R-:W-:Y:S02]  /*3160*/  IMAD.MOV.U32 R205, RZ, RZ, R242 ;  /* 0x000000ffffcd7224 */ /* 0x000fe400078e00f2 */
[----:B------:R-:W-:Y:S02]  /*3170*/  IMAD.MOV.U32 R206, RZ, RZ, R241 ;  /* 0x000000ffffce7224 */ /* 0x000fe400078e00f1 */
[----:B------:R-:W-:Y:S01]  /*3180*/  IMAD.MOV.U32 R207, RZ, RZ, R240 ;  /* 0x000000ffffcf7224 */ /* 0x000fe200078e00f0 */
[----:B------:R-:W-:-:S02]  /*3190*/  WARPGROUP.DEPBAR.LE gsb0, 0x0 ;  /* 0x00008000000079c5 */ /* 0x000fc40000010000 */
[----:B--2---:R-:W-:-:S06]  /*31a0*/  WARPGROUP.ARRIVE ;  /* 0x00000000000079c5 */ /* 0x004fcc0000000000 */
[----:B------:R-:W-:Y:S01]  /*31b0*/  HGMMA.64x128x16.F32.BF16 R24, gdesc[UR8].tnspB, R24, UP0, gsb0 ;  /* 0x41e00000081879f0 */ /* 0x000fe2000b801818 */
        /* <DEDUP_REMOVED lines=27> */
[----:B------:R-:W-:Y:S02]  /*3370*/  UIADD3 UR8, UR17, 0x2, URZ ;  /* 0x0000000211087890 */ /* 0x000fe4000fffe03f */
[----:B------:R-:W-:Y:S01]  /*3380*/  UIADD3 UR10, UR18, 0x80, URZ ;  /* 0x00000080120a7890 */ /* 0x000fe2000fffe03f */
[----:B------:R-:W-:Y:S01]  /*3390*/  UMOV UR9, 0x80000020 ;  /* 0x8000002000097882 */ /* 0x000fe20000000000 */
[----:B------:R-:W-:Y:S01]  /*33a0*/  UMOV UR11, 0x40000040 ;  /* 0x40000040000b7882 */ /* 0x000fe20000000000 */
[----:B------:R-:W-:-:S02]  /*33b0*/  WARPGROUP.DEPBAR.LE gsb0, 0x0 ;  /* 0x00008000000079c5 */ /* 0x000fc40000010000 */
[----:B---3--:R-:W-:-:S06]  /*33c0*/  WARPGROUP.ARRIVE ;  /* 0x00000000000079c5 */ /* 0x008fcc0000000000 */
        /* <DEDUP_REMOVED lines=58> */
[----:B------:R-:W-:Y:S01]  /*3770*/  UMOV UR9, 0x80000020 ;  /* 0x8000002000097882 */ /* 0x000fe20000000000 */
[----:B------:R-:W-:Y:S02]  /*3780*/  WARPGROUP.DEPBAR.LE gsb0, 0x0 ;  /* 0x00008000000079c5 */ /* 0x000fe40000010000 */
[----:B------:R-:W-:-:S07]  /*3790*/  WARPGROUP.ARRIVE ;  /* 0x00000000000079c5 */ /* 0x000fce0000000000 */
[----:B------:R-:W-:Y:S03]  /*37a0*/  HGMMA.64x128x16.F32.BF16 R24, gdesc[UR8].tnspB, R24, gsb0 ;  /* 0x41e00000081879f0 */ /* 0x000fe60008001818 */
[----:B------:R-:W-:Y:S02]  /*37b0*/  WARPGROUP.DEPBAR.LE gsb0, 0x0 ;  /* 0x00008000000079c5 */ /* 0x000fe40000010000 */
[----:B--2---:R-:W-:Y:S05]  /*37c0*/  @!P2 BRA `(.L_x_17) ;  /* 0x000000000004a947 */ /* 0x004fea0003800000 */
[----:B------:R-:W-:Y:S01]  /*37d0*/  BPT.TRAP 0x1 ;  /* 0x000000040000795c */ /* 0x000fe20000300000 */
.L_x_17:
[----:B------:R-:W-:Y:S02]  /*37e0*/  UISETP.GT.U32.AND UP0, UPT, UR6, 0x1, UPT ;  /* 0x000000010600788c */ /* 0x000fe4000bf04070 */
[----:B------:R-:W-:-:S04]  /*37f0*/  ULEA UR12, UR5, UR12, 0x3 ;  /* 0x0000000c050c7291 */ /* 0x000fc8000f8e183f */
[----:B------:R-:W-:Y:S01]  /*3800*/  UIADD3 UR12, UR12, 0x36048, URZ ;  /* 0x000360480c0c7890 */ /* 0x000fe2000fffe03f */
[----:B------:R-:W-:-:S03]  /*3810*/  PLOP3.LUT P1, PT, PT, PT, UP0, 0x80, 0x0 ;  /* 0x000000000000781c */ /* 0x000fc60003f2f008 */
[----:B------:R-:W-:-:S09]  /*3820*/  UPRMT UR12, URZ, 0x654, UR12 ;  /* 0x000006543f0c7896 */ /* 0x000fd2000800000c */
[----:B------:R-:W-:Y:S01]  /*3830*/  SYNCS.ARRIVE.TRANS64.RED.A1T0 RZ, [UR12], RZ ;  /* 0x000000ffffff79a7 */ /* 0x000fe2000810040c */
[----:B------:R-:W-:Y:S05]  /*3840*/  @P1 BRA `(.L_x_18) ;  /* 0x0000000000041947 */ /* 0x000fea0003800000 */
[----:B------:R-:W-:Y:S01]  /*3850*/  BPT.TRAP 0x1 ;  /* 0x000000040000795c */ /* 0x000fe20000300000 */
.L_x_18:
[----:B------:R-:W-:Y:S01]  /*3860*/  UIADD3 UR4, UR4, 0x1, URZ ;  /* 0x0000000104047890 */ /* 0x000fe2000fffe03f */
[C---:B------:R-:W-:Y:S01]  /*3870*/  ISETP.GT.AND P1, PT, R3.reuse, 0x1, PT ;  /* 0x000000010300780c */ /* 0x040fe20003f24270 */
[----:B------:R-:W-:Y:S01]  /*3880*/  UIADD3 UR5, UR5, 0x1, URZ ;  /* 0x0000000105057890 */ /* 0x000fe2000fffe03f */
[----:B------:R-:W-:Y:S01]  /*3890*/  VIADD R3, R3, 0xffffffff ;  /* 0xffffffff03037836 */ /* 0x000fe20000000000 */
[----:B------:R-:W-:Y:S02]  /*38a0*/  UISETP.NE.AND UP0, UPT, UR4, 0x9, UPT ;  /* 0x000000090400788c */ /* 0x000fe4000bf05270 */
[----:B------:R-:W-:Y:S02]  /*38b0*/  UISETP.NE.AND UP1, UPT, UR5, 0x9, UPT ;  /* 0x000000090500788c */ /* 0x000fe4000bf25270 */
[----:B------:R-:W-:Y:S02]  /*38c0*/  USEL UR8, URZ, 0x1, UP0 ;  /* 0x000000013f087887 */ /* 0x000fe40008000000 */
[----:B------:R-:W-:-:S02]  /*38d0*/  USEL UR4, UR4, URZ, UP0 ;  /* 0x0000003f04047287 */ /* 0x000fc40008000000 */
[----:B------:R-:W-:Y:S02]  /*38e0*/  USEL UR5, UR5, URZ, UP1 ;  /* 0x0000003f05057287 */ /* 0x000fe40008800000 */
[----:B------:R-:W-:Y:S01]  /*38f0*/  UPLOP3.LUT UP0, UPT, UPT, UPT, UPT, 0x80, 0x0 ;  /* 0x000000000000789c */ /* 0x000fe20003f0f070 */
[----:B------:R-:W-:Y:S01]  /*3900*/  LOP3.LUT R4, R4, UR8, RZ, 0x3c, !PT ;  /* 0x0000000804047c12 */ /* 0x000fe2000f8e3cff */
[----:B------:R-:W-:Y:S09]  /*3910*/  @P1 BRA `(.L_x_19) ;  /* 0xffffffe800781947 */ /* 0x000ff2000383ffff */
.L_x_14:
[----:B------:R-:W-:Y:S05]  /*3920*/  @!P0 BRA `(.L_x_20) ;  /* 0x00000000004c8947 */ /* 0x000fea0003800000 */
[----:B------:R-:W-:-:S04]  /*3930*/  ULOP3.LUT UR4, UR6, 0x1, URZ, 0xfc, !UPT ;  /* 0x0000000106047892 */ /* 0x000fc8000f8efc3f */
[----:B------:R-:W-:-:S06]  /*3940*/  UISETP.NE.AND UP0, UPT, UR4, 0x3, UPT ;  /* 0x000000030400788c */ /* 0x000fcc000bf05270 */
[----:B------:R-:W-:-:S13]  /*3950*/  PLOP3.LUT P0, PT, PT, PT, UP0, 0x80, 0x0 ;  /* 0x000000000000781c */ /* 0x000fda0003f0f008 */
[----:B------:R-:W-:Y:S05]  /*3960*/  @!P0 BRA `(.L_x_21) ;  /* 0x0000000000048947 */ /* 0x000fea0003800000 */
[----:B------:R-:W-:Y:S01]  /*3970*/  BPT.TRAP 0x1 ;  /* 0x000000040000795c */ /* 0x000fe20000300000 */
.L_x_21:
[----:B------:R-:W1:Y:S01]  /*3980*/  S2UR UR8, SR_CgaCtaId ;  /* 0x00000000000879c3 */ /* 0x000e620000008800 */
[----:B------:R-:W-:Y:S02]  /*3990*/  UIMAD.WIDE.U32 UR4, UR7, 0x38e38e39, URZ ;  /* 0x38e38e39070478a5 */ /* 0x000fe4000f8e003f */
[----:B------:R-:W-:Y:S02]  /*39a0*/  UISETP.GT.U32.AND UP0, UPT, UR6, 0x1, UPT ;  /* 0x000000010600788c */ /* 0x000fe4000bf04070 */
[----:B------:R-:W-:-:S03]  /*39b0*/  USHF.R.U32.HI UR4, URZ, 0x1, UR5 ;  /* 0x000000013f047899 */ /* 0x000fc60008011605 */
[----:B------:R-:W-:Y:S01]  /*39c0*/  UMOV UR5, 0x400 ;  /* 0x0000040000057882 */ /* 0x000fe20000000000 */
[----:B------:R-:W-:Y:S01]  /*39d0*/  UIMAD UR4, UR4, -0x9, UR7 ;  /* 0xfffffff7040478a4 */ /* 0x000fe2000f8e0207 */
[----:B------:R-:W-:Y:S01]  /*39e0*/  PLOP3.LUT P0, PT, PT, PT, UP0, 0x80, 0x0 ;  /* 0x000000000000781c */ /* 0x000fe20003f0f008 */
[----:B-1----:R-:W-:-:S04]  /*39f0*/  ULEA UR5, UR8, UR5, 0x18 ;  /* 0x0000000508057291 */ /* 0x002fc8000f8ec03f */
[----:B------:R-:W-:-:S04]  /*3a00*/  ULEA UR4, UR4, UR5, 0x3 ;  /* 0x0000000504047291 */ /* 0x000fc8000f8e183f */
[----:B------:R-:W-:-:S04]  /*3a10*/  UIADD3 UR4, UR4, 0x36048, URZ ;  /* 0x0003604804047890 */ /* 0x000fc8000fffe03f */
[----:B------:R-:W-:-:S09]  /*3a20*/  UPRMT UR4, URZ, 0x654, UR4 ;  /* 0x000006543f047896 */ /* 0x000fd20008000004 */
[----:B------:R-:W-:Y:S01]  /*3a30*/  SYNCS.ARRIVE.TRANS64.RED.A1T0 RZ, [UR4], RZ ;  /* 0x000000ffffff79a7 */ /* 0x000fe20008100404 */
[----:B------:R-:W-:Y:S05]  /*3a40*/  @P0 BRA `(.L_x_20) ;  /* 0x0000000000040947 */ /* 0x000fea0003800000 */
[----:B------:R-:W-:Y:S01]  /*3a50*/  BPT.TRAP 0x1 ;  /* 0x000000040000795c */ /* 0x000fe20000300000 */
.L_x_20:
[----:B------:R-:W1:Y:S01]  /*3a60*/  S2R R3, SR_CTAID.Y ;  /* 0x0000000000037919 */ /* 0x000e620000002600 */
[----:B------:R-:W-:Y:S01]  /*3a70*/  SHF.R.S32.HI R2, RZ, 0x1f, R5 ;  /* 0x0000001fff027819 */ /* 0x000fe20000011405 */
[----:B------:R-:W-:Y:S01]  /*3a80*/  ULDC.64 UR4, c[0x0][0x280] ;  /* 0x0000a00000047ab9 */ /* 0x000fe20000000a00 */
[----:B------:R-:W2:Y:S02]  /*3a90*/  S2R R4, SR_CTAID.X ;  /* 0x0000000000047919 */ /* 0x000ea40000002500 */
[----:B------:R-:W-:-:S04]  /*3aa0*/  LEA.HI R0, R2, R5, RZ, 0x2 ;  /* 0x0000000502007211 */ /* 0x000fc800078f10ff */
[--C-:B------:R-:W-:Y:S02]  /*3ab0*/  SHF.R.S32.HI R14, RZ, 0x2, R0.reuse ;  /* 0x00000002ff0e7819 */ /* 0x100fe40000011400 */
[----:B------:R-:W-:Y:S02]  /*3ac0*/  SHF.R.S32.HI R15, RZ, 0x1f, R0 ;  /* 0x0000001fff0f7819 */ /* 0x000fe40000011400 */
[----:B------:R-:W-:Y:S02]  /*3ad0*/  LOP3.LUT R0, R0, 0x7ffffffc, RZ, 0xc0, !PT ;  /* 0x7ffffffc00007812 */ /* 0x000fe400078ec0ff */
[----:B------:R-:W-:-:S03]  /*3ae0*/  LEA.HI R15, R15, R14, RZ, 0x3 ;  /* 0x0000000e0f0f7211 */ /* 0x000fc600078f18ff */
[----:B------:R-:W-:Y:S01]  /*3af0*/  IMAD.IADD R0, R5, 0x1, -R0 ;  /* 0x0000000105007824 */ /* 0x000fe200078e0a00 */
[----:B------:R-:W-:Y:S02]  /*3b00*/  LOP3.LUT R15, R15, 0xfffffff8, RZ, 0xc0, !PT ;  /* 0xfffffff80f0f7812 */ /* 0x000fe400078ec0ff */
[----:B------:R-:W-:Y:S01]  /*3b10*/  LEA.HI R5, R2, R5, RZ, 0x5 ;  /* 0x0000000502057211 */ /* 0x000fe200078f28ff */
[----:B------:R-:W-:Y:S02]  /*3b20*/  IMAD.SHL.U32 R0, R0, 0x2, RZ ;  /* 0x0000000200007824 */ /* 0x000fe400078e00ff */
[----:B------:R-:W-:-:S03]  /*3b30*/  IMAD.IADD R14, R14, 0x1, -R15 ;  /* 0x000000010e0e7824 */ /* 0x000fc600078e0a0f */
[----:B------:R-:W-:Y:S02]  /*3b40*/  SHF.R.S32.HI R2, RZ, 0x1f, R0 ;  /* 0x0000001fff027819 */ /* 0x000fe40000011400 */
[--C-:B------:R-:W-:Y:S01]  /*3b50*/  SHF.R.S32.HI R15, RZ, 0x1f, R14.reuse ;  /* 0x0000001fff0f7819 */ /* 0x100fe2000001140e */
[----:B-1----:R-:W-:Y:S02]  /*3b60*/  IMAD.SHL.U32 R3, R3, 0x80, RZ ;  /* 0x0000008003037824 */ /* 0x002fe400078e00ff */
[----:B--2---:R-:W-:-:S03]  /*3b70*/  IMAD.WIDE R12, R4, 0x100, R14 ;  /* 0x00000100040c7825 */ /* 0x004fc600078e020e */
[C---:B------:R-:W-:Y:S02]  /*3b80*/  IADD3 R10, P1, R3.reuse, R0, RZ ;  /* 0x00000000030a7210 */ /* 0x040fe40007f3e0ff */
[C---:B------:R-:W-:Y:S02]  /*3b90*/  ISETP.GE.AND P0, PT, R3.reuse, UR5, PT ;  /* 0x0000000503007c0c */ /* 0x040fe4000bf06270 */
[----:B------:R-:W-:Y:S02]  /*3ba0*/  IADD3 R0, -R0, UR5, -R3 ;  /* 0x0000000500007c10 */ /* 0x000fe4000fffe903 */
[----:B------:R-:W-:Y:S02]  /*3bb0*/  LEA.HI.X.SX32 R11, R3, R2, 0x1, P1 ;  /* 0x00000002030b7211 */ /* 0x000fe400008f0eff */
[----:B------:R-:W-:Y:S02]  /*3bc0*/  SHF.L.U32 R3, R4, 0x8, RZ ;  /* 0x0000000804037819 */ /* 0x000fe400000006ff */
[----:B------:R-:W-:-:S02]  /*3bd0*/  SHF.R.S32.HI R2, RZ, 0x5, R5 ;  /* 0x00000005ff027819 */ /* 0x000fc40000011405 */
[----:B------:R-:W-:-:S03]  /*3be0*/  ISETP.GE.OR P0, PT, R3, UR4, P0 ;  /* 0x0000000403007c0c */ /* 0x000fc60008706670 */
[----:B------:R-:W-:-:S04]  /*3bf0*/  IMAD.WIDE R12, R2, 0x10, R12 ;  /* 0x00000010020c7825 */ /* 0x000fc800078e020c */
[----:B------:R-:W-:-:S05]  /*3c00*/  IMAD R2, R2, -0x10, -R3 ;  /* 0xfffffff002027824 */ /* 0x000fca00078e0a03 */
[----:B------:R-:W-:Y:S01]  /*3c10*/  IADD3 R14, R2, UR4, -R14 ;  /* 0x00000004020e7c10 */ /* 0x000fe2000fffe80e */
[----:B------:R-:W-:Y:S06]  /*3c20*/  @P0 EXIT ;  /* 0x000000000000094d */ /* 0x000fec0003800000 */
[----:B------:R-:W-:Y:S01]  /*3c30*/  FSETP.NEU.AND P2, PT, RZ, UR16, PT ;  /* 0x00000010ff007c0b */ /* 0x000fe2000bf4d000 */
[----:B------:R-:W-:Y:S01]  /*3c40*/  ULDC.64 UR18, c[0x0][0x5d0] ;  /* 0x0001740000127ab9 */ /* 0x000fe20000000a00 */
[----:B------:R-:W-:Y:S01]  /*3c50*/  ISETP.GT.AND P0, PT, R14, RZ, PT ;  /* 0x000000ff0e00720c */ /* 0x000fe20003f04270 */
[----:B------:R-:W-:Y:S01]  /*3c60*/  IMAD R2, R13, UR18, RZ ;  /* 0x000000120d027c24 */ /* 0x000fe2000f8e02ff */
[----:B------:R-:W-:Y:S02]  /*3c70*/  USHF.L.U64.HI UR5, UR18, 0x3, UR19 ;  /* 0x0000000312057899 */ /* 0x000fe40008010213 */
[----:B------:R-:W-:Y:S01]  /*3c80*/  IMAD.WIDE.U32 R4, R12, UR18, R10 ;  /* 0x000000120c047c25 */ /* 0x000fe2000f8e000a */
[----:B------:R-:W-:Y:S01]  /*3c90*/  USHF.L.U32 UR4, UR18, 0x3, URZ ;  /* 0x0000000312047899 */ /* 0x000fe2000800063f */
[----:B------:R-:W-:Y:S02]  /*3ca0*/  ISETP.GT.AND P1, PT, R0, RZ, P0 ;  /* 0x000000ff0000720c */ /* 0x000fe40000724270 */
[----:B------:R-:W-:-:S04]  /*3cb0*/  IMAD R2, R12, UR19, R2 ;  /* 0x000000130c027c24 */ /* 0x000fc8000f8e0202 */
[----:B------:R-:W-:Y:S01]  /*3cc0*/  IMAD.IADD R3, R5, 0x1, R2 ;  /* 0x0000000105037824 */ /* 0x000fe200078e0202 */
[----:B------:R-:W-:Y:S06]  /*3cd0*/  @!P2 BRA `(.L_x_22) ;  /* 0x000000b000c0a947 */ /* 0x000fec0003800000 */
[----:B------:R-:W-:Y:S01]  /*3ce0*/  ULDC.64 UR6, c[0x0][0x5c8] ;  /* 0x0001720000067ab9 */ /* 0x000fe20000000a00 */
[----:B------:R-:W-:Y:S01]  /*3cf0*/  ULDC.64 UR20, c[0x0][0x5b0] ;  /* 0x00016c0000147ab9 */ /* 0x000fe20000000a00 */
[C---:B------:R-:W-:Y:S01]  /*3d00*/  LEA R2, P2, R4.reuse, UR6, 0x1 ;  /* 0x0000000604027c11 */ /* 0x040fe2000f8408ff */
[----:B------:R-:W-:Y:S01]  /*3d10*/  IMAD R6, R13, UR20, RZ ;  /* 0x000000140d067c24 */ /* 0x000fe2000f8e02ff */
[----:B------:R-:W-:Y:S01]  /*3d20*/  ULDC.64 UR22, c[0x0][0x5a8] ;  /* 0x00016a0000167ab9 */ /* 0x000fe20000000a00 */
[----:B------:R-:W2:Y:S01]  /*3d30*/  LDL.LU R7, [R1] ;  /* 0x0000000001077983 */ /* 0x000ea20000300800 */
[----:B------:R-:W-:Y:S01]  /*3d40*/  LEA.HI.X R3, R4, UR7, R3, 0x1, P2 ;  /* 0x0000000704037c11 */ /* 0x000fe200090f0c03 */
[C---:B------:R-:W-:Y:S02]  /*3d50*/  IMAD R6, R12.reuse, UR21, R6 ;  /* 0x000000150c067c24 */ /* 0x040fe4000f8e0206 */
[----:B------:R-:W-:-:S04]  /*3d60*/  IMAD.WIDE.U32 R4, R12, UR20, R10 ;  /* 0x000000140c047c25 */ /* 0x000fc8000f8e000a */
[----:B------:R-:W-:Y:S01]  /*3d70*/  IMAD.IADD R5, R5, 0x1, R6 ;  /* 0x0000000105057824 */ /* 0x000fe200078e0206 */
[----:B------:R-:W-:-:S04]  /*3d80*/  LEA R8, P2, R4, UR22, 0x1 ;  /* 0x0000001604087c11 */ /* 0x000fc8000f8408ff */
[----:B------:R-:W-:-:S05]  /*3d90*/  LEA.HI.X R9, R4, UR23, R5, 0x1, P2 ;  /* 0x0000001704097c11 */ /* 0x000fca00090f0c05 */
[----:B------:R-:W3:Y:S01]  /*3da0*/  @P1 LDG.E.LTC128B.U16 R15, desc[UR14][R8.64] ;  /* 0x0000000e080f1981 */ /* 0x000ee2000c1e1520 */
[----:B------:R-:W-:Y:S01]  /*3db0*/  ISETP.GT.AND P2, PT, R0, 0x1, P0 ;  /* 0x000000010000780c */ /* 0x000fe20000744270 */
[----:B------:R-:W-:Y:S01]  /*3dc0*/  BSSY B0, `(.L_x_23) ;  /* 0x0000008000007945 */ /* 0x000fe20003800000 */
[----:B---3--:R-:W-:-:S04]  /*3dd0*/  IMAD.U32 R4, R15, 0x10000, RZ ;  /* 0x000100000f047824 */ /* 0x008fc800078e00ff */
[----:B------:R-:W-:-:S04]  /*3de0*/  FMUL R4, R4, UR16 ;  /* 0x0000001004047c20 */ /* 0x000fc80008400000 */
[----:B--2---:R-:W-:-:S05]  /*3df0*/  FFMA R4, R7, UR13, R4 ;  /* 0x0000000d07047c23 */ /* 0x004fca0008000004 */
[----:B------:R-:W-:-:S05]  /*3e00*/  F2FP.BF16.F32.PACK_AB R4, RZ, R4 ;  /* 0x00000004ff04723e */ /* 0x000fca00000010ff */
[----:B------:R1:W-:Y:S01]  /*3e10*/  @P1 STG.E.U16 desc[UR14][R2.64], R4 ;  /* 0x0000000402001986 */ /* 0x0003e2000c10150e */
[----:B------:R-:W-:Y:S05]  /*3e20*/  @!P2 BRA `(.L_x_24) ;  /* 0x000000000004a947 */ /* 0x000fea0003800000 */
[----:B------:R2:W5:Y:S02]  /*3e30*/  LDG.E.LTC128B.U16 R15, desc[UR14][R8.64+0x2] ;  /* 0x0000020e080f7981 */ /* 0x000564000c1e1520 */
.L_x_24:
[----:B------:R-:W-:Y:S05]  /*3e40*/  BSYNC B0 ;  /* 0x0000000000007941 */ /* 0x000fea0003800000 */
.L_x_23:
[----:B------:R-:W3:Y:S01]  /*3e50*/  LDL.LU R5, [R1+0x4] ;  /* 0x0000040001057983 */ /* 0x000ee20000300800 */
[----:B-1---5:R-:W-:Y:S01]  /*3e60*/  IMAD.U32 R4, R15, 0x10000, RZ ;  /* 0x000100000f047824 */ /* 0x022fe200078e00ff */
[----:B------:R-:W-:Y:S02]  /*3e70*/  USHF.L.U64.HI UR11, UR20, 0x3, UR21 ;  /* 0x00000003140b7899 */ /* 0x000fe40008010215 */
[----:B------:R-:W-:Y:S01]  /*3e80*/  USHF.L.U32 UR10, UR20, 0x3, URZ ;  /* 0x00000003140a7899 */ /* 0x000fe2000800063f */
[----:B------:R-:W-:Y:S01]  /*3e90*/  FMUL R4, R4, UR16 ;  /* 0x0000001004047c20 */ /* 0x000fe20008400000 */
[----:B------:R-:W-:Y:S01]  /*3ea0*/  IMAD.U32 R17, RZ, RZ, UR20 ;  /* 0x00000014ff117e24 */ /* 0x000fe2000f8e00ff */
[----:B------:R-:W4:Y:S02]  /*3eb0*/  LDL.LU R18, [R1+0x8] ;  /* 0x0000080001127983 */ /* 0x000f240000300800 */
[----:B---3--:R-:W-:-:S05]  /*3ec0*/  FFMA R4, R5, UR13, R4 ;  /* 0x0000000d05047c23 */ /* 0x008fca0008000004 */
[----:B------:R-:W-:-:S05]  /*3ed0*/  F2FP.BF16.F32.PACK_AB R4, RZ, R4 ;  /* 0x00000004ff04723e */ /* 0x000fca00000010ff */
[----:B------:R1:W-:Y:S02]  /*3ee0*/  @P2 STG.E.U16 desc[UR14][R2.64+0x2], R4 ;  /* 0x0000020402002986 */ /* 0x0003e4000c10150e */
[----:B-1----:R-:W-:-:S03]  /*3ef0*/  IMAD.WIDE.U32 R4, R12, R17, UR10 ;  /* 0x0000000a0c047e25 */ /* 0x002fc6000f8e0011 */
[----:B------:R-:W-:-:S04]  /*3f00*/  IADD3 R4, P1, R10, R4, RZ ;  /* 0x000000040a047210 */ /* 0x000fc80007f3e0ff */
[----:B------:R-:W-:Y:S02]  /*3f10*/  IADD3.X R5, R11, R6, R5, P1, !PT ;  /* 0x000000060b057210 */ /* 0x000fe40000ffe405 */
[----:B------:R-:W-:Y:S02]  /*3f20*/  ISETP.GT.AND P1, PT, R14, 0x8, PT ;  /* 0x000000080e00780c */ /* 0x000fe40003f24270 */
[----:B------:R-:W-:Y:S02]  /*3f30*/  LEA R6, P3, R4, UR22, 0x1 ;  /* 0x0000001604067c11 */ /* 0x000fe4000f8608ff */
[----:B------:R-:W-:Y:S02]  /*3f40*/  ISETP.GT.AND P2, PT, R0, RZ, P1 ;  /* 0x000000ff0000720c */ /* 0x000fe40000f44270 */
[----:B------:R-:W-:-:S11]  /*3f50*/  LEA.HI.X R7, R4, UR23, R5, 0x1, P3 ;  /* 0x0000001704077c11 */ /* 0x000fd600098f0c05 */
[----:B------:R-:W3:Y:S01]  /*3f60*/  @P2 LDG.E.LTC128B.U16 R15, desc[UR14][R6.64] ;  /* 0x0000000e060f2981 */ /* 0x000ee2000c1e1520 */
[----:B------:R-:W-:Y:S01]  /*3f70*/  USHF.L.U32 UR8, UR4, 0x1, URZ ;  /* 0x0000000104087899 */ /* 0x000fe2000800063f */
[----:B------:R-:W-:Y:S01]  /*3f80*/  ISETP.GT.AND P3, PT, R0, 0x1, P1 ;  /* 0x000000010000780c */ /* 0x000fe20000f64270 */
[----:B------:R-:W-:Y:S01]  /*3f90*/  USHF.L.U64.HI UR5, UR4, 0x1, UR5 ;  /* 0x0000000104057899 */ /* 0x000fe20008010205 */
[----:B------:R-:W-:Y:S03]  /*3fa0*/  BSSY B0, `(.L_x_25) ;  /* 0x000000b000007945 */ /* 0x000fe60003800000 */
[----:B------:R-:W-:Y:S01]  /*3fb0*/  IADD3 R4, P4, R2, UR8, RZ ;  /* 0x0000000802047c10 */ /* 0x000fe2000ff9e0ff */
[----:B---3--:R-:W-:-:S04]  /*3fc0*/  IMAD.U32 R5, R15, 0x10000, RZ ;  /* 0x000100000f057824 */ /* 0x008fc800078e00ff */
[----:B------:R-:W-:-:S04]  /*3fd0*/  FMUL R5, R5, UR16 ;  /* 0x0000001005057c20 */ /* 0x000fc80008400000 */
[----:B----4-:R-:W-:-:S05]  /*3fe0*/  FFMA R5, R18, UR13, R5 ;  /* 0x0000000d12057c23 */ /* 0x010fca0008000005 */
[----:B------:R-:W-:-:S04]  /*3ff0*/  F2FP.BF16.F32.PACK_AB R5, RZ, R5 ;  /* 0x00000005ff05723e */ /* 0x000fc800000010ff */
[----:B------:R-:W-:Y:S02]  /*4000*/  PRMT R16, R5, 0x7610, R16 ;  /* 0x0000761005107816 */ /* 0x000fe40000000010 */
[----:B------:R-:W-:-:S05]  /*4010*/  IADD3.X R5, R3, UR5, RZ, P4, !PT ;  /* 0x0000000503057c10 */ /* 0x000fca000a7fe4ff */
[----:B------:R1:W-:Y:S01]  /*4020*/  @P2 STG.E.U16 desc[UR14][R4.64], R16 ;  /* 0x0000001004002986 */ /* 0x0003e2000c10150e */
[----:B------:R-:W-:Y:S05]  /*4030*/  @!P3 BRA `(.L_x_26) ;  /* 0x000000000004b947 */ /* 0x000fea0003800000 */
[----:B------:R3:W5:Y:S02]  /*4040*/  LDG.E.LTC128B.U16 R15, desc[UR14][R6.64+0x2] ;  /* 0x0000020e060f7981 */ /* 0x000764000c1e1520 */
.L_x_26:
[----:B------:R-:W-:Y:S05]  /*4050*/  BSYNC B0 ;  /* 0x0000000000007941 */ /* 0x000fea0003800000 */
.L_x_25:
[----:B------:R-:W4:Y:S01]  /*4060*/  LDL.LU R18, [R1+0xc] ;  /* 0x00000c0001127983 */ /* 0x000f220000300800 */
[----:B-1---5:R-:W-:Y:S01]  /*4070*/  IMAD.U32 R16, R15, 0x10000, RZ ;  /* 0x000100000f107824 */ /* 0x022fe200078e00ff */
[----:B------:R-:W-:Y:S01]  /*4080*/  ISETP.GT.AND P2, PT, R0, 0x8, P0 ;  /* 0x000000080000780c */ /* 0x000fe20000744270 */
[----:B------:R-:W-:Y:S02]  /*4090*/  BSSY B0, `(.L_x_27) ;  /* 0x0000007000007945 */ /* 0x000fe40003800000 */
[----:B------:R-:W-:-:S04]  /*40a0*/  FMUL R16, R16, UR16 ;  /* 0x0000001010107c20 */ /* 0x000fc80008400000 */
[----:B----4-:R-:W-:-:S05]  /*40b0*/  FFMA R16, R18, UR13, R16 ;  /* 0x0000000d12107c23 */ /* 0x010fca0008000010 */
[----:B------:R-:W-:-:S05]  /*40c0*/  F2FP.BF16.F32.PACK_AB R16, RZ, R16 ;  /* 0x00000010ff10723e */ /* 0x000fca00000010ff */
[----:B------:R1:W-:Y:S01]  /*40d0*/  @P3 STG.E.U16 desc[UR14][R4.64+0x2], R16 ;  /* 0x0000021004003986 */ /* 0x0003e2000c10150e */
[----:B------:R-:W-:Y:S05]  /*40e0*/  @!P2 BRA `(.L_x_28) ;  /* 0x000000000004a947 */ /* 0x000fea0003800000 */
[----:B------:R4:W5:Y:S02]  /*40f0*/  LDG.E.LTC128B.U16 R15, desc[UR14][R8.64+0x10] ;  /* 0x0000100e080f7981 */ /* 0x000964000c1e1520 */
.L_x_28:
[----:B------:R-:W-:Y:S05]  /*4100*/  BSYNC B0 ;  /* 0x0000000000007941 */ /* 0x000fea0003800000 */
.L_x_27:
[----:B------:R-:W2:Y:S01]  /*4110*/  LDL.LU R18, [R1+0x10] ;  /* 0x0000100001127983 */ /* 0x000ea20000300800 */
[----:B-1---5:R-:W-:Y:S01]  /*4120*/  IMAD.U32 R16, R15, 0x10000, RZ ;  /* 0x000100000f107824 */ /* 0x022fe200078e00ff */
[----:B------:R-:W-:Y:S03]  /*4130*/  BSSY B0, `(.L_x_29) ;  /* 0x0000008000007945 */ /* 0x000fe60003800000 */
[----:B------:R-:W-:-:S04]  /*4140*/  FMUL R16, R16, UR16 ;  /* 0x0000001010107c20 */ /* 0x000fc80008400000 */
[----:B--2---:R-:W-:-:S05]  /*4150*/  FFMA R16, R18, UR13, R16 ;  /* 0x0000000d12107c23 */ /* 0x004fca0008000010 */
[----:B------:R-:W-:-:S05]  /*4160*/  F2FP.BF16.F32.PACK_AB R16, RZ, R16 ;  /* 0x00000010ff10723e */ /* 0x000fca00000010ff */
[----:B------:R1:W-:Y:S01]  /*4170*/  @P2 STG.E.U16 desc[UR14][R2.64+0x10], R16 ;  /* 0x0000101002002986 */ /* 0x0003e2000c10150e */
[----:B------:R-:W-:-:S13]  /*4180*/  ISETP.GT.AND P2, PT, R0, 0x9, P0 ;  /* 0x000000090000780c */ /* 0x000fda0000744270 */
[----:B-1----:R-:W-:Y:S05]  /*4190*/  @!P2 BRA `(.L_x_30) ;  /* 0x000000000004a947 */ /* 0x002fea0003800000 */
[----:B------:R1:W5:Y:S02]  /*41a0*/  LDG.E.LTC128B.U16 R15, desc[UR14][R8.64+0x12] ;  /* 0x0000120e080f7981 */ /* 0x000364000c1e1520 */
.L_x_30:
[----:B------:R-:W-:Y:S05]  /*41b0*/  BSYNC B0 ;  /* 0x0000000000007941 */ /* 0x000fea0003800000 */
.L_x_29:
[----:B------:R-:W2:Y:S01]  /*41c0*/  LDL.LU R18, [R1+0x14] ;  /* 0x0000140001127983 */ /* 0x000ea20000300800 */
[----:B-----5:R-:W-:Y:S01]  /*41d0*/  IMAD.U32 R16, R15, 0x10000, RZ ;  /* 0x000100000f107824 */ /* 0x020fe200078e00ff */
[----:B------:R-:W-:Y:S01]  /*41e0*/  ISETP.GT.AND P3, PT, R0, 0x8, P1 ;  /* 0x000000080000780c */ /* 0x000fe20000f64270 */
[----:B------:R-:W-:Y:S02]  /*41f0*/  BSSY B0, `(.L_x_31) ;  /* 0x0000007000007945 */ /* 0x000fe40003800000 */
[----:B------:R-:W-:-:S04]  /*4200*/  FMUL R16, R16, UR16 ;  /* 0x0000001010107c20 */ /* 0x000fc80008400000 */
[----:B--2---:R-:W-:-:S05]  /*4210*/  FFMA R16, R18, UR13, R16 ;  /* 0x0000000d12107c23 */ /* 0x004fca0008000010 */
[----:B------:R-:W-:-:S05]  /*4220*/  F2FP.BF16.F32.PACK_AB R16, RZ, R16 ;  /* 0x00000010ff10723e */ /* 0x000fca00000010ff */
[----:B------:R2:W-:Y:S01]  /*4230*/  @P2 STG.E.U16 desc[UR14][R2.64+0x12], R16 ;  /* 0x0000121002002986 */ /* 0x0005e2000c10150e */
[----:B------:R-:W-:Y:S05]  /*4240*/  @!P3 BRA `(.L_x_32) ;  /* 0x000000000004b947 */ /* 0x000fea0003800000 */
[----:B------:R0:W5:Y:S02]  /*4250*/  LDG.E.LTC128B.U16 R15, desc[UR14][R6.64+0x10] ;  /* 0x0000100e060f7981 */ /* 0x000164000c1e1520 */
.L_x_32:
[----:B------:R-:W-:Y:S05]  /*4260*/  BSYNC B0 ;  /* 0x0000000000007941 */ /* 0x000fea0003800000 */
.L_x_31:
[----:B------:R-:W3:Y:S01]  /*4270*/  LDL.LU R18, [R1+0x18] ;  /* 0x0000180001127983 */ /* 0x000ee20000300800 */
[----:B--2--5:R-:W-:Y:S01]  /*4280*/  IMAD.U32 R16, R15, 0x10000, RZ ;  /* 0x000100000f107824 */ /* 0x024fe200078e00ff */
[----:B------:R-:W-:Y:S01]  /*4290*/  ISETP.GT.AND P2, PT, R0, 0x9, P1 ;  /* 0x000000090000780c */ /* 0x000fe20000f44270 */
[----:B------:R-:W-:Y:S02]  /*42a0*/  BSSY B0, `(.L_x_33) ;  /* 0x0000007000007945 */ /* 0x000fe40003800000 */
[----:B------:R-:W-:-:S04]  /*42b0*/  FMUL R16, R16, UR16 ;  /* 0x0000001010107c20 */ /* 0x000fc80008400000 */
[----:B---3--:R-:W-:-:S05]  /*42c0*/  FFMA R16, R18, UR13, R16 ;  /* 0x0000000d12107c23 */ /* 0x008fca0008000010 */
[----:B------:R-:W-:-:S05]  /*42d0*/  F2FP.BF16.F32.PACK_AB R16, RZ, R16 ;  /* 0x00000010ff10723e */ /* 0x000fca00000010ff */
[----:B------:R2:W-:Y:S01]  /*42e0*/  @P3 STG.E.U16 desc[UR14][R4.64+0x10], R16 ;  /* 0x0000101004003986 */ /* 0x0005e2000c10150e */
[----:B------:R-:W-:Y:S05]  /*42f0*/  @!P2 BRA `(.L_x_34) ;  /* 0x000000000004a947 */ /* 0x000fea0003800000 */
[----:B------:R3:W5:Y:S02]  /*4300*/  LDG.E.LTC128B.U16 R15, desc[UR14][R6.64+0x12] ;  /* 0x0000120e060f7981 */ /* 0x000764000c1e1520 */
.L_x_34:
[----:B------:R-:W-:Y:S05]  /*4310*/  BSYNC B0 ;  /* 0x0000000000007941 */ /* 0x000fea0003800000 */
.L_x_33:
[----:B------:R-:W4:Y:S01]  /*4320*/  LDL.LU R18, [R1+0x1c] ;  /* 0x00001c0001127983 */ /* 0x000f220000300800 */
[----:B--2--5:R-:W-:Y:S01]  /*4330*/  IMAD.U32 R16, R15, 0x10000, RZ ;  /* 0x000100000f107824 */ /* 0x024fe200078e00ff */
        /* <DEDUP_REMOVED lines=8> */
.L_x_36:
[----:B------:R-:W-:Y:S05]  /*43c0*/  BSYNC B0 ;  /* 0x0000000000007941 */ /* 0x000fea0003800000 */
.L_x_35:
        /* <DEDUP_REMOVED lines=10> */
.L_x_38:
[----:B------:R-:W-:Y:S05]  /*4470*/  BSYNC B0 ;  /* 0x0000000000007941 */ /* 0x000fea0003800000 */
.L_x_37:
        /* <DEDUP_REMOVED lines=10> */
.L_x_40:
[----:B------:R-:W-:Y:S05]  /*4520*/  BSYNC B0 ;  /* 0x0000000000007941 */ /* 0x000fea0003800000 */
.L_x_39:
[----:B------:R-:W3:Y:S01]  /*4530*/  LDL.LU R18, [R1+0x28] ;  /* 0x0000280001127983 */ /* 0x000ee20000300800 */
[----:B--2--5:R-:W-:Y:S01]  /*4540*/  SHF.L.U32 R16, R15, 0x10, RZ ;  /* 0x000000100f107819 */ /* 0x024fe200000006ff */
[----:B------:R-:W-:Y:S01]  /*4550*/  BSSY B0, `(.L_x_41) ;  /* 0x0000008000007945 */ /* 0x000fe20003800000 */
[----:B------:R-:W-:-:S03]  /*4560*/  ISETP.GT.AND P2, PT, R0, 0x11, P1 ;  /* 0x000000110000780c */ /* 0x000fc60000f44270 */
[----:B------:R-:W-:-:S04]  /*4570*/  FMUL R16, R16, UR16 ;  /* 0x0000001010107c20 */ /* 0x000fc80008400000 */
[----:B---3--:R-:W-:-:S05]  /*4580*/  FFMA R16, R18, UR13, R16 ;  /* 0x0000000d12107c23 */ /* 0x008fca0008000010 */
[----:B------:R-:W-:-:S05]  /*4590*/  F2FP.BF16.F32.PACK_AB R16, RZ, R16 ;  /* 0x00000010ff10723e */ /* 0x000fca00000010ff */
[----:B------:R2:W-:Y:S01]  /*45a0*/  @P3 STG.E.U16 desc[UR14][R4.64+0x20], R16 ;  /* 0x0000201004003986 */ /* 0x0005e2000c10150e */
[----:B------:R-:W-:Y:S05]  /*45b0*/  @!P2 BRA `(.L_x_42) ;  /* 0x000000000004a947 */ /* 0x000fea0003800000 */
[----:B------:R3:W5:Y:S02]  /*45c0*/  LDG.E.LTC128B.U16 R15, desc[UR14][R6.64+0x22] ;  /* 0x0000220e060f7981 */ /* 0x000764000c1e1520 */
.L_x_42:
[----:B------:R-:W-:Y:S05]  /*45d0*/  BSYNC B0 ;  /* 0x0000000000007941 */ /* 0x000fea0003800000 */
.L_x_41:
        /* <DEDUP_REMOVED lines=10> */
.L_x_44:
[----:B------:R-:W-:Y:S05]  /*4680*/  BSYNC B0 ;  /* 0x0000000000007941 */ /* 0x000fea0003800000 */
.L_x_43:
        /* <DEDUP_REMOVED lines=10> */
.L_x_46:
[----:B------:R-:W-:Y:S05]  /*4730*/  BSYNC B0 ;  /* 0x0000000000007941 */ /* 0x000fea0003800000 */
.L_x_45:
        /* <DEDUP_REMOVED lines=10> */
.L_x_48:
[----:B------:R-:W-:Y:S05]  /*47e0*/  BSYNC B0 ;  /* 0x0000000000007941 */ /* 0x000fea0003800000 */
.L_x_47:
        /* <DEDUP_REMOVED lines=10> */
.L_x_50:
[----:B------:R-:W-:Y:S05]  /*4890*/  BSYNC B0 ;  /* 0x0000000000007941 */ /* 0x000fea0003800000 */
.L_x_49:
        /* <DEDUP_REMOVED lines=10> */
.L_x_52:
[----:B------:R-:W-:Y:S05]  /*4940*/  BSYNC B0 ;  /* 0x0000000000007941 */ /* 0x000fea0003800000 */
.L_x_51:
        /* <DEDUP_REMOVED lines=10> */
.L_x_54:
[----:B------:R-:W-:Y:S05]  /*49f0*/  BSYNC B0 ;  /* 0x0000000000007941 */ /* 0x000fea0003800000 */
.L_x_53:
        /* <DEDUP_REMOVED lines=10> */
.L_x_56:
[----:B------:R-:W-:Y:S05]  /*4aa0*/  BSYNC B0 ;  /* 0x0000000000007941 */ /* 0x000fea0003800000 */
.L_x_55:
        /* <DEDUP_REMOVED lines=10> */
.L_x_58:
[----:B------:R-:W-:Y:S05]  /*4b50*/  BSYNC B0 ;  /* 0x0000000000007941 */ /* 0x000fea0003800000 */
.L_x_57:
        /* <DEDUP_REMOVED lines=10> */
.L_x_60:
[----:B------:R-:W-:Y:S05]  /*4c00*/  BSYNC B0 ;  /* 0x0000000000007941 */ /* 0x000fea0003800000 */
.L_x_59:
        /* <DEDUP_REMOVED lines=10> */
.L_x_62:
[----:B------:R-:W-:Y:S05]  /*4cb0*/  BSYNC B0 ;  /* 0x0000000000007941 */ /* 0x000fea0003800000 */
.L_x_61:
        /* <DEDUP_REMOVED lines=10> */
.L_x_64:
[----:B------:R-:W-:Y:S05]  /*4d60*/  BSYNC B0 ;  /* 0x0000000000007941 */ /* 0x000fea0003800000 */
.L_x_63:
        /* <DEDUP_REMOVED lines=10> */
.L_x_66:
[----:B------:R-:W-:Y:S05]  /*4e10*/  BSYNC B0 ;  /* 0x0000000000007941 */ /* 0x000fea0003800000 */
.L_x_65:
        /* <DEDUP_REMOVED lines=10> */
.L_x_68:
[----:B------:R-:W-:Y:S05]  /*4ec0*/  BSYNC B0 ;  /* 0x0000000000007941 */ /* 0x000fea0003800000 */
.L_x_67:
        /* <DEDUP_REMOVED lines=10> */
.L_x_70:
[----:B------:R-:W-:Y:S05]  /*4f70*/  BSYNC B0 ;  /* 0x0000000000007941 */ /* 0x000fea0003800000 */
.L_x_69:
        /* <DEDUP_REMOVED lines=10> */
.L_x_72:
[----:B------:R-:W-:Y:S05]  /*5020*/  BSYNC B0 ;  /* 0x0000000000007941 */ /* 0x000fea0003800000 */
.L_x_71:
        /* <DEDUP_REMOVED lines=10> */
.L_x_74:
[----:B------:R-:W-:Y:S05]  /*50d0*/  BSYNC B0 ;  /* 0x0000000000007941 */ /* 0x000fea0003800000 */
.L_x_73:
        /* <DEDUP_REMOVED lines=10> */
.L_x_76:
[----:B------:R-:W-:Y:S05]  /*5180*/  BSYNC B0 ;  /* 0x0000000000007941 */ /* 0x000fea0003800000 */
.L_x_75:
        /* <DEDUP_REMOVED lines=10> */
.L_x_78:
[----:B------:R-:W-:Y:S05]  /*5230*/  BSYNC B0 ;  /* 0x0000000000007941 */ /* 0x000fea0003800000 */
.L_x_77:
        /* <DEDUP_REMOVED lines=10> */
.L_x_80:
[----:B------:R-:W-:Y:S05]  /*52e0*/  BSYNC B0 ;  /* 0x0000000000007941 */ /* 0x000fea0003800000 */
.L_x_79:
        /* <DEDUP_REMOVED lines=10> */
.L_x_82:
[----:B------:R-:W-:Y:S05]  /*5390*/  BSYNC B0 ;  /* 0x0000000000007941 */ /* 0x000fea0003800000 */
.L_x_81:
        /* <DEDUP_REMOVED lines=10> */
.L_x_84:
[----:B------:R-:W-:Y:S05]  /*5440*/  BSYNC B0 ;  /* 0x0000000000007941 */ /* 0x000fea0003800000 */
.L_x_83:
        /* <DEDUP_REMOVED lines=10> */
.L_x_86:
[----:B------:R-:W-:Y:S05]  /*54f0*/  BSYNC B0 ;  /* 0x0000000000007941 */ /* 0x000fea0003800000 */
.L_x_85:
        /* <DEDUP_REMOVED lines=10> */
.L_x_88:
[----:B------:R-:W-:Y:S05]  /*55a0*/  BSYNC B0 ;  /* 0x0000000000007941 */ /* 0x000fea0003800000 */
.L_x_87:
        /* <DEDUP_REMOVED lines=10> */
.L_x_90:
[----:B------:R-:W-:Y:S05]  /*5650*/  BSYNC B0 ;  /* 0x0000000000007941 */ /* 0x000fea0003800000 */
.L_x_89:
        /* <DEDUP_REMOVED lines=10> */
.L_x_92:
[----:B------:R-:W-:Y:S05]  /*5700*/  BSYNC B0 ;  /* 0x0000000000007941 */ /* 0x000fea0003800000 */
.L_x_91:
        /* <DEDUP_REMOVED lines=10> */
.L_x_94:
[----:B------:R-:W-:Y:S05]  /*57b0*/  BSYNC B0 ;  /* 0x0000000000007941 */ /* 0x000fea0003800000 */
.L_x_93:
        /* <DEDUP_REMOVED lines=10> */
.L_x_96:
[----:B------:R-:W-:Y:S05]  /*5860*/  BSYNC B0 ;  /* 0x0000000000007941 */ /* 0x000fea0003800000 */
.L_x_95:
        /* <DEDUP_REMOVED lines=10> */
.L_x_98:
[----:B------:R-:W-:Y:S05]  /*5910*/  BSYNC B0 ;  /* 0x0000000000007941 */ /* 0x000fea0003800000 */
.L_x_97:
        /* <DEDUP_REMOVED lines=10> */
.L_x_100:
[----:B------:R-:W-:Y:S05]  /*59c0*/  BSYNC B0 ;  /* 0x0000000000007941 */ /* 0x000fea0003800000 */
.L_x_99:
        /* <DEDUP_REMOVED lines=10> */
.L_x_102:
[----:B------:R-:W-:Y:S05]  /*5a70*/  BSYNC B0 ;  /* 0x0000000000007941 */ /* 0x000fea0003800000 */
.L_x_101:
        /* <DEDUP_REMOVED lines=10> */
.L_x_104:
[----:B------:R-:W-:Y:S05]  /*5b20*/  BSYNC B0 ;  /* 0x0000000000007941 */ /* 0x000fea0003800000 */
.L_x_103:
        /* <DEDUP_REMOVED lines=10> */
.L_x_106:
[----:B------:R-:W-:Y:S05]  /*5bd0*/  BSYNC B0 ;  /* 0x0000000000007941 */ /* 0x000fea0003800000 */
.L_x_105:
        /* <DEDUP_REMOVED lines=10> */
.L_x_108:
[----:B------:R-:W-:Y:S05]  /*5c80*/  BSYNC B0 ;  /* 0x0000000000007941 */ /* 0x000fea0003800000 */
.L_x_107:
        /* <DEDUP_REMOVED lines=10> */
.L_x_110:
[----:B------:R-:W-:Y:S05]  /*5d30*/  BSYNC B0 ;  /* 0x0000000000007941 */ /* 0x000fea0003800000 */
.L_x_109:
        /* <DEDUP_REMOVED lines=10> */
.L_x_112:
[----:B------:R-:W-:Y:S05]  /*5de0*/  BSYNC B0 ;  /* 0x0000000000007941 */ /* 0x000fea0003800000 */
.L_x_111:
        /* <DEDUP_REMOVED lines=10> */
.L_x_114:
[----:B------:R-:W-:Y:S05]  /*5e90*/  BSYNC B0 ;  /* 0x0000000000007941 */ /* 0x000fea0003800000 */
.L_x_113:
        /* <DEDUP_REMOVED lines=10> */
.L_x_116:
[----:B------:R-:W-:Y:S05]  /*5f40*/  BSYNC B0 ;  /* 0x0000000000007941 */ /* 0x000fea0003800000 */
.L_x_115:
        /* <DEDUP_REMOVED lines=10> */
.L_x_118:
[----:B------:R-:W-:Y:S05]  /*5ff0*/  BSYNC B0 ;  /* 0x0000000000007941 */ /* 0x000fea0003800000 */
.L_x_117:
        /* <DEDUP_REMOVED lines=10> */
.L_x_120:
[----:B------:R-:W-:Y:S05]  /*60a0*/  BSYNC B0 ;  /* 0x0000000000007941 */ /* 0x000fea0003800000 */
.L_x_119:
        /* <DEDUP_REMOVED lines=10> */
.L_x_122:
[----:B------:R-:W-:Y:S05]  /*6150*/  BSYNC B0 ;  /* 0x0000000000007941 */ /* 0x000fea0003800000 */
.L_x_121:
        /* <DEDUP_REMOVED lines=10> */
.L_x_124:
[----:B------:R-:W-:Y:S05]  /*6200*/  BSYNC B0 ;  /* 0x0000000000007941 */ /* 0x000fea0003800000 */
.L_x_123:
        /* <DEDUP_REMOVED lines=10> */
.L_x_126:
[----:B------:R-:W-:Y:S05]  /*62b0*/  BSYNC B0 ;  /* 0x0000000000007941 */ /* 0x000fea0003800000 */
.L_x_125:
        /* <DEDUP_REMOVED lines=10> */
.L_x_128:
[----:B------:R-:W-:Y:S05]  /*6360*/  BSYNC B0 ;  /* 0x0000000000007941 */ /* 0x000fea0003800000 */
.L_x_127:
        /* <DEDUP_REMOVED lines=10> */
.L_x_130:
[----:B------:R-:W-:Y:S05]  /*6410*/  BSYNC B0 ;  /* 0x0000000000007941 */ /* 0x000fea0003800000 */
.L_x_129:
        /* <DEDUP_REMOVED lines=10> */
.L_x_132:
[----:B------:R-:W-:Y:S05]  /*64c0*/  BSYNC B0 ;  /* 0x0000000000007941 */ /* 0x000fea0003800000 */
.L_x_131:
        /* <DEDUP_REMOVED lines=10> */
.L_x_134:
[----:B------:R-:W-:Y:S05]  /*6570*/  BSYNC B0 ;  /* 0x0000000000007941 */ /* 0x000fea0003800000 */
.L_x_133:
        /* <DEDUP_REMOVED lines=10> */
.L_x_136:
[----:B------:R-:W-:Y:S05]  /*6620*/  BSYNC B0 ;  /* 0x0000000000007941 */ /* 0x000fea0003800000 */
.L_x_135:
        /* <DEDUP_REMOVED lines=10> */
.L_x_138:
[----:B------:R-:W-:Y:S05]  /*66d0*/  BSYNC B0 ;  /* 0x0000000000007941 */ /* 0x000fea0003800000 */
.L_x_137:
        /* <DEDUP_REMOVED lines=10> */
.L_x_140:
[----:B------:R-:W-:Y:S05]  /*6780*/  BSYNC B0 ;  /* 0x0000000000007941 */ /* 0x000fea0003800000 */
.L_x_139:
        /* <DEDUP_REMOVED lines=10> */
.L_x_142:
[----:B------:R-:W-:Y:S05]  /*6830*/  BSYNC B0 ;  /* 0x0000000000007941 */ /* 0x000fea0003800000 */
.L_x_141:
[----:B-1-34-:R-:W3:Y:S01]  /*6840*/  LDL.LU R9, [R1+0xf4] ;  /* 0x0000f40001097983 */ /* 0x01aee20000300800 */
[----:B-----5:R-:W-:Y:S01]  /*6850*/  IMAD.U32 R8, R15, 0x10000, RZ ;  /* 0x000100000f087824 */ /* 0x020fe200078e00ff */
        /* <DEDUP_REMOVED lines=8> */
.L_x_144:
[----:B------:R-:W-:Y:S05]  /*68e0*/  BSYNC B0 ;  /* 0x0000000000007941 */ /* 0x000fea0003800000 */
.L_x_143:
[----:B------:R-:W4:Y:S01]  /*68f0*/  LDL.LU R9, [R1+0xf8] ;  /* 0x0000f80001097983 */ /* 0x000f220000300800 */
[----:B-1---5:R-:W-:Y:S01]  /*6900*/  IMAD.U32 R8, R15, 0x10000, RZ ;  /* 0x000100000f087824 */ /* 0x022fe200078e00ff */
[----:B------:R-:W-:Y:S01]  /*6910*/  ISETP.GT.AND P1, PT, R0, 0x79, P1 ;  /* 0x000000790000780c */ /* 0x000fe20000f24270 */
[----:B------:R-:W-:Y:S01]  /*6920*/  BSSY B0, `(.L_x_145) ;  /* 0x0000008000007945 */ /* 0x000fe20003800000 */
[----:B------:R-:W-:Y:S01]  /*6930*/  IADD3 R18, P0, R12, 0x40, RZ ;  /* 0x000000400c127810 */ /* 0x000fe20007f1e0ff */
[----:B------:R-:W-:-:S04]  /*6940*/  FMUL R8, R8, UR16 ;  /* 0x0000001008087c20 */ /* 0x000fc80008400000 */
[----:B----4-:R-:W-:-:S05]  /*6950*/  FFMA R8, R9, UR13, R8 ;  /* 0x0000000d09087c23 */ /* 0x010fca0008000008 */
[----:B------:R-:W-:-:S05]  /*6960*/  F2FP.BF16.F32.PACK_AB R8, RZ, R8 ;  /* 0x00000008ff08723e */ /* 0x000fca00000010ff */
[----:B------:R1:W-:Y:S01]  /*6970*/  @P2 STG.E.U16 desc[UR14][R4.64+0xf0], R8 ;  /* 0x0000f00804002986 */ /* 0x0003e2000c10150e */
[----:B------:R-:W-:Y:S05]  /*6980*/  @!P1 BRA `(.L_x_146) ;  /* 0x0000000000049947 */ /* 0x000fea0003800000 */
[----:B------:R4:W5:Y:S02]  /*6990*/  LDG.E.LTC128B.U16 R15, desc[UR14][R6.64+0xf2] ;  /* 0x0000f20e060f7981 */ /* 0x000964000c1e1520 */
.L_x_146:
[----:B------:R-:W-:Y:S05]  /*69a0*/  BSYNC B0 ;  /* 0x0000000000007941 */ /* 0x000fea0003800000 */
.L_x_145:
[----:B-1----:R-:W2:Y:S01]  /*69b0*/  LDL.LU R8, [R1+0xfc] ;  /* 0x0000fc0001087983 */ /* 0x002ea20000300800 */
[----:B0--345:R-:W-:Y:S02]  /*69c0*/  IMAD.U32 R6, R15, 0x10000, RZ ;  /* 0x000100000f067824 */ /* 0x039fe400078e00ff */
[----:B------:R-:W-:Y:S01]  /*69d0*/  IMAD.X R7, RZ, RZ, R13, P0 ;  /* 0x000000ffff077224 */ /* 0x000fe200000e060d */
[----:B------:R-:W-:Y:S01]  /*69e0*/  ISETP.GT.AND P0, PT, R14, 0x40, PT ;  /* 0x000000400e00780c */ /* 0x000fe20003f04270 */
[----:B------:R-:W-:Y:S02]  /*69f0*/  FMUL R6, R6, UR16 ;  /* 0x0000001006067c20 */ /* 0x000fe40008400000 */
[----:B------:R-:W-:Y:S01]  /*6a00*/  IMAD R7, R7, UR20, RZ ;  /* 0x0000001407077c24 */ /* 0x000fe2000f8e02ff */
[----:B------:R-:W-:-:S03]  /*6a10*/  ISETP.GT.AND P3, PT, R0, RZ, P0 ;  /* 0x000000ff0000720c */ /* 0x000fc60000764270 */
[----:B------:R-:W-:Y:S02]  /*6a20*/  IMAD R19, R18, UR21, R7 ;  /* 0x0000001512137c24 */ /* 0x000fe4000f8e0207 */
[----:B--2---:R-:W-:Y:S01]  /*6a30*/  FFMA R6, R8, UR13, R6 ;  /* 0x0000000d08067c23 */ /* 0x004fe20008000006 */
[----:B------:R-:W-:-:S04]  /*6a40*/  IMAD.WIDE.U32 R8, R18, UR20, R10 ;  /* 0x0000001412087c25 */ /* 0x000fc8000f8e000a */
[----:B------:R-:W-:Y:S02]  /*6a50*/  F2FP.BF16.F32.PACK_AB R16, RZ, R6 ;  /* 0x00000006ff10723e */ /* 0x000fe400000010ff */
[C---:B------:R-:W-:Y:S02]  /*6a60*/  LEA R6, P2, R8.reuse, UR22, 0x1 ;  /* 0x0000001608067c11 */ /* 0x040fe4000f8408ff */
[----:B------:R-:W-:Y:S01]  /*6a70*/  IADD3 R7, R9, R19, RZ ;  /* 0x0000001309077210 */ /* 0x000fe20007ffe0ff */
[----:B------:R0:W-:Y:S03]  /*6a80*/  @P1 STG.E.U16 desc[UR14][R4.64+0xf2], R16 ;  /* 0x0000f21004001986 */ /* 0x0001e6000c10150e */
[----:B------:R-:W-:-:S05]  /*6a90*/  LEA.HI.X R7, R8, UR23, R7, 0x1, P2 ;  /* 0x0000001708077c11 */ /* 0x000fca00090f0c07 */
[----:B------:R-:W2:Y:S01]  /*6aa0*/  @P3 LDG.E.LTC128B.U16 R15, desc[UR14][R6.64] ;  /* 0x0000000e060f3981 */ /* 0x000ea2000c1e1520 */
[----:B------:R-:W-:Y:S01]  /*6ab0*/  USHF.L.U32 UR6, UR18, 0x6, URZ ;  /* 0x0000000612067899 */ /* 0x000fe2000800063f */
[----:B------:R-:W-:Y:S01]  /*6ac0*/  ISETP.GT.AND P2, PT, R0, 0x1, P0 ;  /* 0x000000010000780c */ /* 0x000fe20000744270 */
[----:B------:R-:W-:Y:S01]  /*6ad0*/  USHF.L.U64.HI UR4, UR18, 0x6, UR19 ;  /* 0x0000000612047899 */ /* 0x000fe20008010213 */
[----:B------:R-:W-:Y:S01]  /*6ae0*/  BSSY B0, `(.L_x_147) ;  /* 0x000000c000007945 */ /* 0x000fe20003800000 */
[----:B------:R-:W-:Y:S02]  /*6af0*/  USHF.L.U32 UR7, UR6, 0x1, URZ ;  /* 0x0000000106077899 */ /* 0x000fe4000800063f */
[----:B------:R-:W-:Y:S01]  /*6b00*/  USHF.L.U64.HI UR4, UR6, 0x1, UR4 ;  /* 0x0000000106047899 */ /* 0x000fe20008010204 */
[----:B--2---:R-:W-:-:S04]  /*6b10*/  IMAD.U32 R8, R15, 0x10000, RZ ;  /* 0x000100000f087824 */ /* 0x004fc800078e00ff */
[----:B------:R-:W-:Y:S01]  /*6b20*/  FMUL R9, R8, UR16 ;  /* 0x0000001008097c20 */ /* 0x000fe20008400000 */
[----:B------:R-:W-:-:S03]  /*6b30*/  IADD3 R8, P1, R2, UR7, RZ ;  /* 0x0000000702087c10 */ /* 0x000fc6000ff3e0ff */
[----:B------:R-:W-:-:S05]  /*6b40*/  FFMA R9, R152, UR13, R9 ;  /* 0x0000000d98097c23 */ /* 0x000fca0008000009 */
[----:B0-----:R-:W-:Y:S02]  /*6b50*/  F2FP.BF16.F32.PACK_AB R5, RZ, R9 ;  /* 0x00000009ff05723e */ /* 0x001fe400000010ff */
[----:B------:R-:W-:-:S05]  /*6b60*/  IADD3.X R9, R3, UR4, RZ, P1, !PT ;  /* 0x0000000403097c10 */ /* 0x000fca0008ffe4ff */
[----:B------:R0:W-:Y:S01]  /*6b70*/  @P3 STG.E.U16 desc[UR14][R8.64], R5 ;  /* 0x0000000508003986 */ /* 0x0001e2000c10150e */
[----:B------:R-:W-:Y:S05]  /*6b80*/  @!P2 BRA `(.L_x_148) ;  /* 0x000000000004a947 */ /* 0x000fea0003800000 */
[----:B------:R1:W5:Y:S02]  /*6b90*/  LDG.E.LTC128B.U16 R15, desc[UR14][R6.64+0x2] ;  /* 0x0000020e060f7981 */ /* 0x000364000c1e1520 */
.L_x_148:
[----:B------:R-:W-:Y:S05]  /*6ba0*/  BSYNC B0 ;  /* 0x0000000000007941 */ /* 0x000fea0003800000 */
.L_x_147:
[----:B-----5:R-:W-:Y:S01]  /*6bb0*/  IMAD.U32 R16, R15, 0x10000, RZ ;  /* 0x000100000f107824 */ /* 0x020fe200078e00ff */
[----:B------:R-:W-:Y:S01]  /*6bc0*/  ISETP.GT.AND P1, PT, R14, 0x48, PT ;  /* 0x000000480e00780c */ /* 0x000fe20003f24270 */
[----:B0-----:R-:W-:Y:S01]  /*6bd0*/  IMAD.WIDE.U32 R4, R18, R17, UR10 ;  /* 0x0000000a12047e25 */ /* 0x001fe2000f8e0011 */
[----:B------:R-:W-:Y:S03]  /*6be0*/  BSSY B0, `(.L_x_149) ;  /* 0x000000c000007945 */ /* 0x000fe60003800000 */
[----:B------:R-:W-:Y:S01]  /*6bf0*/  FMUL R16, R16, UR16 ;  /* 0x0000001010107c20 */ /* 0x000fe20008400000 */
[----:B------:R-:W-:-:S03]  /*6c00*/  IADD3 R18, P3, R10, R4, RZ ;  /* 0x000000040a127210 */ /* 0x000fc60007f7e0ff */
[----:B------:R-:W-:Y:S01]  /*6c10*/  FFMA R16, R153, UR13, R16 ;  /* 0x0000000d99107c23 */ /* 0x000fe20008000010 */
[----:B------:R-:W-:-:S04]  /*6c20*/  IADD3.X R5, R11, R19, R5, P3, !PT ;  /* 0x000000130b057210 */ /* 0x000fc80001ffe405 */
[----:B------:R-:W-:Y:S02]  /*6c30*/  F2FP.BF16.F32.PACK_AB R16, RZ, R16 ;  /* 0x00000010ff10723e */ /* 0x000fe400000010ff */
[----:B------:R-:W-:Y:S02]  /*6c40*/  ISETP.GT.AND P3, PT, R0, RZ, P1 ;  /* 0x000000ff0000720c */ /* 0x000fe40000f64270 */
[C---:B------:R-:W-:Y:S01]  /*6c50*/  LEA R4, P4, R18.reuse, UR22, 0x1 ;  /* 0x0000001612047c11 */ /* 0x040fe2000f8808ff */
[----:B------:R0:W-:Y:S03]  /*6c60*/  @P2 STG.E.U16 desc[UR14][R8.64+0x2], R16 ;  /* 0x0000021008002986 */ /* 0x0001e6000c10150e */
[----:B------:R-:W-:-:S07]  /*6c70*/  LEA.HI.X R5, R18, UR23, R5, 0x1, P4 ;  /* 0x0000001712057c11 */ /* 0x000fce000a0f0c05 */
[----:B------:R-:W-:Y:S05]  /*6c80*/  @!P3 BRA `(.L_x_150) ;  /* 0x000000000004b947 */ /* 0x000fea0003800000 */
[----:B------:R2:W5:Y:S02]  /*6c90*/  LDG.E.LTC128B.U16 R15, desc[UR14][R4.64] ;  /* 0x0000000e040f7981 */ /* 0x000564000c1e1520 */
.L_x_150:
[----:B------:R-:W-:Y:S05]  /*6ca0*/  BSYNC B0 ;  /* 0x0000000000007941 */ /* 0x000fea0003800000 */
.L_x_149:
[----:B0----5:R-:W-:Y:S01]  /*6cb0*/  IMAD.U32 R16, R15, 0x10000, RZ ;  /* 0x000100000f107824 */ /* 0x021fe200078e00ff */
[----:B------:R-:W-:Y:S01]  /*6cc0*/  IADD3 R18, P4, R8, UR8, RZ ;  /* 0x0000000808127c10 */ /* 0x000fe2000ff9e0ff */
[----:B------:R-:W-:Y:S01]  /*6cd0*/  BSSY B0, `(.L_x_151) ;  /* 0x0000009000007945 */ /* 0x000fe20003800000 */
[----:B------:R-:W-:Y:S01]  /*6ce0*/  ISETP.GT.AND P2, PT, R0, 0x1, P1 ;  /* 0x000000010000780c */ /* 0x000fe20000f44270 */
[----:B------:R-:W-:-:S04]  /*6cf0*/  FMUL R19, R16, UR16 ;  /* 0x0000001010137c20 */ /* 0x000fc80008400000 */
[----:B------:R-:W-:-:S05]  /*6d00*/  FFMA R19, R154, UR13, R19 ;  /* 0x0000000d9a137c23 */ /* 0x000fca0008000013 */
[----:B------:R-:W-:Y:S02]  /*6d10*/  F2FP.BF16.F32.PACK_AB R16, RZ, R19 ;  /* 0x00000013ff10723e */ /* 0x000fe400000010ff */
[----:B------:R-:W-:-:S05]  /*6d20*/  IADD3.X R19, R9, UR5, RZ, P4, !PT ;  /* 0x0000000509137c10 */ /* 0x000fca000a7fe4ff */
[----:B------:R0:W-:Y:S01]  /*6d30*/  @P3 STG.E.U16 desc[UR14][R18.64], R16 ;  /* 0x0000001012003986 */ /* 0x0001e2000c10150e */
[----:B------:R-:W-:Y:S05]  /*6d40*/  @!P2 BRA `(.L_x_152) ;  /* 0x000000000004a947 */ /* 0x000fea0003800000 */
[----:B------:R3:W5:Y:S02]  /*6d50*/  LDG.E.LTC128B.U16 R15, desc[UR14][R4.64+0x2] ;  /* 0x0000020e040f7981 */ /* 0x000764000c1e1520 */
.L_x_152:
[----:B------:R-:W-:Y:S05]  /*6d60*/  BSYNC B0 ;  /* 0x0000000000007941 */ /* 0x000fea0003800000 */
.L_x_151:
[----:B0----5:R-:W-:Y:S01]  /*6d70*/  IMAD.U32 R16, R15, 0x10000, RZ ;  /* 0x000100000f107824 */ /* 0x021fe200078e00ff */
[----:B------:R-:W-:Y:S01]  /*6d80*/  ISETP.GT.AND P3, PT, R0, 0x8, P0 ;  /* 0x000000080000780c */ /* 0x000fe20000764270 */
[----:B------:R-:W-:Y:S02]  /*6d90*/  BSSY B0, `(.L_x_153) ;  /* 0x0000007000007945 */ /* 0x000fe40003800000 */
[----:B------:R-:W-:-:S04]  /*6da0*/  FMUL R16, R16, UR16 ;  /* 0x0000001010107c20 */ /* 0x000fc80008400000 */
[----:B------:R-:W-:-:S05]  /*6db0*/  FFMA R16, R155, UR13, R16 ;  /* 0x0000000d9b107c23 */ /* 0x000fca0008000010 */
[----:B------:R-:W-:-:S05]  /*6dc0*/  F2FP.BF16.F32.PACK_AB R16, RZ, R16 ;  /* 0x00000010ff10723e */ /* 0x000fca00000010ff */
[----:B------:R0:W-:Y:S01]  /*6dd0*/  @P2 STG.E.U16 desc[UR14][R18.64+0x2], R16 ;  /* 0x0000021012002986 */ /* 0x0001e2000c10150e */
[----:B------:R-:W-:Y:S05]  /*6de0*/  @!P3 BRA `(.L_x_154) ;  /* 0x000000000004b947 */ /* 0x000fea0003800000 */
[----:B------:R4:W5:Y:S02]  /*6df0*/  LDG.E.LTC128B.U16 R15, desc[UR14][R6.64+0x10] ;  /* 0x0000100e060f7981 */ /* 0x000964000c1e1520 */
.L_x_154:
[----:B------:R-:W-:Y:S05]  /*6e00*/  BSYNC B0 ;  /* 0x0000000000007941 */ /* 0x000fea0003800000 */
.L_x_153:
        /* <DEDUP_REMOVED lines=9> */
.L_x_156:
[----:B------:R-:W-:Y:S05]  /*6ea0*/  BSYNC B0 ;  /* 0x0000000000007941 */ /* 0x000fea0003800000 */
.L_x_155:
[----:B-----5:R-:W-:Y:S01]  /*6eb0*/  IMAD.U32 R16, R15, 0x10000, RZ ;  /* 0x000100000f107824 */ /* 0x020fe200078e00ff */
        /* <DEDUP_REMOVED lines=8> */
.L_x_158:
[----:B------:R-:W-:Y:S05]  /*6f40*/  BSYNC B0 ;  /* 0x0000000000007941 */ /* 0x000fea0003800000 */
.L_x_157:
[----:B0----5:R-:W-:Y:S01]  /*6f50*/  IMAD.U32 R16, R15, 0x10000, RZ ;  /* 0x000100000f107824 */ /* 0x021fe200078e00ff */
[----:B------:R-:W-:Y:S01]  /*6f60*/  ISETP.GT.AND P2, PT, R0, 0x9, P1 ;  /* 0x000000090000780c */ /* 0x000fe20000f44270 */
[----:B------:R-:W-:Y:S01]  /*6f70*/  IMAD.U32 R21, RZ, RZ, UR8 ;  /* 0x00000008ff157e24 */ /* 0x000fe2000f8e00ff */
[----:B------:R-:W-:Y:S01]  /*6f80*/  BSSY B0, `(.L_x_159) ;  /* 0x000000a000007945 */ /* 0x000fe20003800000 */
[----:B------:R-:W-:Y:S01]  /*6f90*/  FMUL R19, R16, UR16 ;  /* 0x0000001010137c20 */ /* 0x000fe20008400000 */
[----:B------:R-:W-:Y:S02]  /*6fa0*/  IMAD.U32 R23, RZ, RZ, UR5 ;  /* 0x00000005ff177e24 */ /* 0x000fe4000f8e00ff */
[----:B------:R-:W-:Y:S01]  /*6fb0*/  IADD3 R18, P4, P5, R21, UR7, R2 ;  /* 0x0000000715127c10 */ /* 0x000fe2000fd9e002 */
[----:B------:R-:W-:-:S05]  /*6fc0*/  FFMA R19, R158, UR13, R19 ;  /* 0x0000000d9e137c23 */ /* 0x000fca0008000013 */
[----:B------:R-:W-:Y:S02]  /*6fd0*/  F2FP.BF16.F32.PACK_AB R16, RZ, R19 ;  /* 0x00000013ff10723e */ /* 0x000fe400000010ff */
[----:B------:R-:W-:-:S05]  /*6fe0*/  IADD3.X R19, R23, UR4, R3, P4, P5 ;  /* 0x0000000417137c10 */ /* 0x000fca000a7ea403 */
[----:B------:R0:W-:Y:S01]  /*6ff0*/  @P3 STG.E.U16 desc[UR14][R18.64+0x10], R16 ;  /* 0x0000101012003986 */ /* 0x0001e2000c10150e */
[----:B------:R-:W-:Y:S05]  /*7000*/  @!P2 BRA `(.L_x_160) ;  /* 0x000000000004a947 */ /* 0x000fea0003800000 */
[----:B------:R0:W5:Y:S02]  /*7010*/  LDG.E.LTC128B.U16 R15, desc[UR14][R4.64+0x12] ;  /* 0x0000120e040f7981 */ /* 0x000164000c1e1520 */
.L_x_160:
[----:B------:R-:W-:Y:S05]  /*7020*/  BSYNC B0 ;  /* 0x0000000000007941 */ /* 0x000fea0003800000 */
.L_x_159:
        /* <DEDUP_REMOVED lines=9> */
.L_x_162:
[----:B------:R-:W-:Y:S05]  /*70c0*/  BSYNC B0 ;  /* 0x0000000000007941 */ /* 0x000fea0003800000 */
.L_x_161:
        /* <DEDUP_REMOVED lines=9> */
.L_x_164:
[----:B------:R-:W-:Y:S05]  /*7160*/  BSYNC B0 ;  /* 0x0000000000007941 */ /* 0x000fea0003800000 */
.L_x_163:
        /* <DEDUP_REMOVED lines=9> */
.L_x_166:
[----:B------:R-:W-:Y:S05]  /*7200*/  BSYNC B0 ;  /* 0x0000000000007941 */ /* 0x000fea0003800000 */
.L_x_165:
[----:B0----5:R-:W-:Y:S01]  /*7210*/  SHF.L.U32 R16, R15, 0x10, RZ ;  /* 0x000000100f107819 */ /* 0x021fe200000006ff */
[----:B------:R-:W-:Y:S01]  /*7220*/  BSSY B0, `(.L_x_167) ;  /* 0x0000008000007945 */ /* 0x000fe20003800000 */
[----:B------:R-:W-:-:S03]  /*7230*/  ISETP.GT.AND P2, PT, R0, 0x11, P1 ;  /* 0x000000110000780c */ /* 0x000fc60000f44270 */
[----:B------:R-:W-:-:S04]  /*7240*/  FMUL R21, R16, UR16 ;  /* 0x0000001010157c20 */ /* 0x000fc80008400000 */
[----:B------:R-:W-:-:S05]  /*7250*/  FFMA R21, R162, UR13, R21 ;  /* 0x0000000da2157c23 */ /* 0x000fca0008000015 */
[----:B------:R-:W-:-:S05]  /*7260*/  F2FP.BF16.F32.PACK_AB R21, RZ, R21 ;  /* 0x00000015ff15723e */ /* 0x000fca00000010ff */
[----:B------:R0:W-:Y:S01]  /*7270*/  @P3 STG.E.U16 desc[UR14][R18.64+0x20], R21 ;  /* 0x0000201512003986 */ /* 0x0001e2000c10150e */
[----:B------:R-:W-:Y:S05]  /*7280*/  @!P2 BRA `(.L_x_168) ;  /* 0x000000000004a947 */ /* 0x000fea0003800000 */
[----:B------:R0:W5:Y:S02]  /*7290*/  LDG.E.LTC128B.U16 R15, desc[UR14][R4.64+0x22] ;  /* 0x0000220e040f7981 */ /* 0x000164000c1e1520 */
.L_x_168:
[----:B------:R-:W-:Y:S05]  /*72a0*/  BSYNC B0 ;  /* 0x0000000000007941 */ /* 0x000fea0003800000 */
.L_x_167:
        /* <DEDUP_REMOVED lines=9> */
.L_x_170:
[----:B------:R-:W-:Y:S05]  /*7340*/  BSYNC B0 ;  /* 0x0000000000007941 */ /* 0x000fea0003800000 */
.L_x_169:
        /* <DEDUP_REMOVED lines=9> */
.L_x_172:
[----:B------:R-:W-:Y:S05]  /*73e0*/  BSYNC B0 ;  /* 0x0000000000007941 */ /* 0x000fea0003800000 */
.L_x_171:
        /* <DEDUP_REMOVED lines=9> */
.L_x_174:
[----:B------:R-:W-:Y:S05]  /*7480*/  BSYNC B0 ;  /* 0x0000000000007941 */ /* 0x000fea0003800000 */
.L_x_173:
        /* <DEDUP_REMOVED lines=9> */
.L_x_176:
[----:B------:R-:W-:Y:S05]  /*7520*/  BSYNC B0 ;  /* 0x0000000000007941 */ /* 0x000fea0003800000 */
.L_x_175:
        /* <DEDUP_REMOVED lines=9> */
.L_x_178:
[----:B------:R-:W-:Y:S05]  /*75c0*/  BSYNC B0 ;  /* 0x0000000000007941 */ /* 0x000fea0003800000 */
.L_x_177:
        /* <DEDUP_REMOVED lines=9> */
.L_x_180:
[----:B------:R-:W-:Y:S05]  /*7660*/  BSYNC B0 ;  /* 0x0000000000007941 */ /* 0x000fea0003800000 */
.L_x_179:
        /* <DEDUP_REMOVED lines=9> */
.L_x_182:
[----:B------:R-:W-:Y:S05]  /*7700*/  BSYNC B0 ;  /* 0x0000000000007941 */ /* 0x000fea0003800000 */
.L_x_181:
        /* <DEDUP_REMOVED lines=9> */
.L_x_184:
[----:B------:R-:W-:Y:S05]  /*77a0*/  BSYNC B0 ;  /* 0x0000000000007941 */ /* 0x000fea0003800000 */
.L_x_183:
        /* <DEDUP_REMOVED lines=9> */
.L_x_186:
[----:B------:R-:W-:Y:S05]  /*7840*/  BSYNC B0 ;  /* 0x0000000000007941 */ /* 0x000fea0003800000 */
.L_x_185:
        /* <DEDUP_REMOVED lines=9> */
.L_x_188:
[----:B------:R-:W-:Y:S05]  /*78e0*/  BSYNC B0 ;  /* 0x0000000000007941 */ /* 0x000fea0003800000 */
.L_x_187:
        /* <DEDUP_REMOVED lines=9> */
.L_x_190:
[----:B------:R-:W-:Y:S05]  /*7980*/  BSYNC B0 ;  /* 0x0000000000007941 */ /* 0x000fea0003800000 */
.L_x_189:
        /* <DEDUP_REMOVED lines=9> */
.L_x_192:
[----:B------:R-:W-:Y:S05]  /*7a20*/  BSYNC B0 ;  /* 0x0000000000007941 */ /* 0x000fea0003800000 */
.L_x_191:
[----:B-----5:R-:W-:Y:S01]  /*7a30*/  SHF.L.U32 R16, R15, 0x10, RZ ;  /* 0x000000100f107819 */ /* 0x020fe200000006ff */
        /* <DEDUP_REMOVED lines=8> */
.L_x_194:
[----:B------:R-:W-:Y:S05]  /*7ac0*/  BSYNC B0 ;  /* 0x0000000000007941 */ /* 0x000fea0003800000 */
.L_x_193:
        /* <DEDUP_REMOVED lines=9> */
.L_x_196:
[----:B------:R-:W-:Y:S05]  /*7b60*/  BSYNC B0 ;  /* 0x0000000000007941 */ /* 0x000fea0003800000 */
.L_x_195:
        /* <DEDUP_REMOVED lines=9> */
.L_x_198:
[----:B------:R-:W-:Y:S05]  /*7c00*/  BSYNC B0 ;  /* 0x0000000000007941 */ /* 0x000fea0003800000 */
.L_x_197:
        /* <DEDUP_REMOVED lines=9> */
.L_x_200:
[----:B------:R-:W-:Y:S05]  /*7ca0*/  BSYNC B0 ;  /* 0x0000000000007941 */ /* 0x000fea0003800000 */
.L_x_199:
        /* <DEDUP_REMOVED lines=9> */
.L_x_202:
[----:B------:R-:W-:Y:S05]  /*7d40*/  BSYNC B0 ;  /* 0x0000000000007941 */ /* 0x000fea0003800000 */
.L_x_201:
        /* <DEDUP_REMOVED lines=9> */
.L_x_204:
[----:B------:R-:W-:Y:S05]  /*7de0*/  BSYNC B0 ;  /* 0x0000000000007941 */ /* 0x000fea0003800000 */
.L_x_203:
        /* <DEDUP_REMOVED lines=9> */
.L_x_206:
[----:B------:R-:W-:Y:S05]  /*7e80*/  BSYNC B0 ;  /* 0x0000000000007941 */ /* 0x000fea0003800000 */
.L_x_205:
        /* <DEDUP_REMOVED lines=9> */
.L_x_208:
[----:B------:R-:W-:Y:S05]  /*7f20*/  BSYNC B0 ;  /* 0x0000000000007941 */ /* 0x000fea0003800000 */
.L_x_207:
        /* <DEDUP_REMOVED lines=9> */
.L_x_210:
[----:B------:R-:W-:Y:S05]  /*7fc0*/  BSYNC B0 ;  /* 0x0000000000007941 */ /* 0x000fea0003800000 */
.L_x_209:
        /* <DEDUP_REMOVED lines=9> */
.L_x_212:
[----:B------:R-:W-:Y:S05]  /*8060*/  BSYNC B0 ;  /* 0x0000000000007941 */ /* 0x000fea0003800000 */
.L_x_211:
        /* <DEDUP_REMOVED lines=9> */
.L_x_214:
[----:B------:R-:W-:Y:S05]  /*8100*/  BSYNC B0 ;  /* 0x0000000000007941 */ /* 0x000fea0003800000 */
.L_x_213:
        /* <DEDUP_REMOVED lines=9> */
.L_x_216:
[----:B------:R-:W-:Y:S05]  /*81a0*/  BSYNC B0 ;  /* 0x0000000000007941 */ /* 0x000fea0003800000 */
.L_x_215:
        /* <DEDUP_REMOVED lines=9> */
.L_x_218:
[----:B------:R-:W-:Y:S05]  /*8240*/  BSYNC B0 ;  /* 0x0000000000007941 */ /* 0x000fea0003800000 */
.L_x_217:
        /* <DEDUP_REMOVED lines=9> */
.L_x_220:
[----:B------:R-:W-:Y:S05]  /*82e0*/  BSYNC B0 ;  /* 0x0000000000007941 */ /* 0x000fea0003800000 */
.L_x_219:
        /* <DEDUP_REMOVED lines=9> */
.L_x_222:
[----:B------:R-:W-:Y:S05]  /*8380*/  BSYNC B0 ;  /* 0x0000000000007941 */ /* 0x000fea0003800000 */
.L_x_221:
        /* <DEDUP_REMOVED lines=9> */
.L_x_224:
[----:B------:R-:W-:Y:S05]  /*8420*/  BSYNC B0 ;  /* 0x0000000000007941 */ /* 0x000fea0003800000 */
.L_x_223:
        /* <DEDUP_REMOVED lines=9> */
.L_x_226:
[----:B------:R-:W-:Y:S05]  /*84c0*/  BSYNC B0 ;  /* 0x0000000000007941 */ /* 0x000fea0003800000 */
.L_x_225:
        /* <DEDUP_REMOVED lines=9> */
.L_x_228:
[----:B------:R-:W-:Y:S05]  /*8560*/  BSYNC B0 ;  /* 0x0000000000007941 */ /* 0x000fea0003800000 */
.L_x_227:
        /* <DEDUP_REMOVED lines=9> */
.L_x_230:
[----:B------:R-:W-:Y:S05]  /*8600*/  BSYNC B0 ;  /* 0x0000000000007941 */ /* 0x000fea0003800000 */
.L_x_229:
        /* <DEDUP_REMOVED lines=9> */
.L_x_232:
[----:B------:R-:W-:Y:S05]  /*86a0*/  BSYNC B0 ;  /* 0x0000000000007941 */ /* 0x000fea0003800000 */
.L_x_231:
        /* <DEDUP_REMOVED lines=9> */
.L_x_234:
[----:B------:R-:W-:Y:S05]  /*8740*/  BSYNC B0 ;  /* 0x0000000000007941 */ /* 0x000fea0003800000 */
.L_x_233:
        /* <DEDUP_REMOVED lines=9> */
.L_x_236:
[----:B------:R-:W-:Y:S05]  /*87e0*/  BSYNC B0 ;  /* 0x0000000000007941 */ /* 0x000fea0003800000 */
.L_x_235:
        /* <DEDUP_REMOVED lines=9> */
.L_x_238:
[----:B------:R-:W-:Y:S05]  /*8880*/  BSYNC B0 ;  /* 0x0000000000007941 */ /* 0x000fea0003800000 */
.L_x_237:
        /* <DEDUP_REMOVED lines=9> */
.L_x_240:
[----:B------:R-:W-:Y:S05]  /*8920*/  BSYNC B0 ;  /* 0x0000000000007941 */ /* 0x000fea0003800000 */
.L_x_239:
        /* <DEDUP_REMOVED lines=9> */
.L_x_242:
[----:B------:R-:W-:Y:S05]  /*89c0*/  BSYNC B0 ;  /* 0x0000000000007941 */ /* 0x000fea0003800000 */
.L_x_241:
        /* <DEDUP_REMOVED lines=9> */
.L_x_244:
[----:B------:R-:W-:Y:S05]  /*8a60*/  BSYNC B0 ;  /* 0x0000000000007941 */ /* 0x000fea0003800000 */
.L_x_243:
        /* <DEDUP_REMOVED lines=9> */
.L_x_246:
[----:B------:R-:W-:Y:S05]  /*8b00*/  BSYNC B0 ;  /* 0x0000000000007941 */ /* 0x000fea0003800000 */
.L_x_245:
        /* <DEDUP_REMOVED lines=9> */
.L_x_248:
[----:B------:R-:W-:Y:S05]  /*8ba0*/  BSYNC B0 ;  /* 0x0000000000007941 */ /* 0x000fea0003800000 */
.L_x_247:
        /* <DEDUP_REMOVED lines=9> */
.L_x_250:
[----:B------:R-:W-:Y:S05]  /*8c40*/  BSYNC B0 ;  /* 0x0000000000007941 */ /* 0x000fea0003800000 */
.L_x_249:
        /* <DEDUP_REMOVED lines=9> */
.L_x_252:
[----:B------:R-:W-:Y:S05]  /*8ce0*/  BSYNC B0 ;  /* 0x0000000000007941 */ /* 0x000fea0003800000 */
.L_x_251:
        /* <DEDUP_REMOVED lines=9> */
.L_x_254:
[----:B------:R-:W-:Y:S05]  /*8d80*/  BSYNC B0 ;  /* 0x0000000000007941 */ /* 0x000fea0003800000 */
.L_x_253:
        /* <DEDUP_REMOVED lines=9> */
.L_x_256:
[----:B------:R-:W-:Y:S05]  /*8e20*/  BSYNC B0 ;  /* 0x0000000000007941 */ /* 0x000fea0003800000 */
.L_x_255:
        /* <DEDUP_REMOVED lines=9> */
.L_x_258:
[----:B------:R-:W-:Y:S05]  /*8ec0*/  BSYNC B0 ;  /* 0x0000000000007941 */ /* 0x000fea0003800000 */
.L_x_257:
        /* <DEDUP_REMOVED lines=9> */
.L_x_260:
[----:B------:R-:W-:Y:S05]  /*8f60*/  BSYNC B0 ;  /* 0x0000000000007941 */ /* 0x000fea0003800000 */
.L_x_259:
        /* <DEDUP_REMOVED lines=9> */
.L_x_262:
[----:B------:R-:W-:Y:S05]  /*9000*/  BSYNC B0 ;  /* 0x0000000000007941 */ /* 0x000fea0003800000 */
.L_x_261:
        /* <DEDUP_REMOVED lines=9> */
.L_x_264:
[----:B------:R-:W-:Y:S05]  /*90a0*/  BSYNC B0 ;  /* 0x0000000000007941 */ /* 0x000fea0003800000 */
.L_x_263:
        /* <DEDUP_REMOVED lines=9> */
.L_x_266:
[----:B------:R-:W-:Y:S05]  /*9140*/  BSYNC B0 ;  /* 0x0000000000007941 */ /* 0x000fea0003800000 */
.L_x_265:
        /* <DEDUP_REMOVED lines=9> */
.L_x_268:
[----:B------:R-:W-:Y:S05]  /*91e0*/  BSYNC B0 ;  /* 0x0000000000007941 */ /* 0x000fea0003800000 */
.L_x_267:
[----:B01--45:R-:W-:Y:S01]  /*91f0*/  IMAD.U32 R6, R15, 0x10000, RZ ;  /* 0x000100000f067824 */ /* 0x033fe200078e00ff */
        /* <DEDUP_REMOVED lines=8> */
.L_x_270:
[----:B------:R-:W-:Y:S05]  /*9280*/  BSYNC B0 ;  /* 0x0000000000007941 */ /* 0x000fea0003800000 */
.L_x_269:
[----:B0----5:R-:W-:Y:S01]  /*9290*/  SHF.L.U32 R6, R15, 0x10, RZ ;  /* 0x000000100f067819 */ /* 0x021fe200000006ff */
[----:B------:R-:W-:Y:S01]  /*92a0*/  BSSY B0, `(.L_x_271) ;  /* 0x000000c000007945 */ /* 0x000fe20003800000 */
[----:B------:R-:W-:Y:S02]  /*92b0*/  ISETP.GT.AND P1, PT, R0, 0x79, P1 ;  /* 0x000000790000780c */ /* 0x000fe40000f24270 */
[----:B------:R-:W-:Y:S01]  /*92c0*/  IADD3 R20, P0, R12, 0x80, RZ ;  /* 0x000000800c147810 */ /* 0x000fe20007f1e0ff */
[----:B------:R-:W-:Y:S01]  /*92d0*/  FMUL R7, R6, UR16 ;  /* 0x0000001006077c20 */ /* 0x000fe20008400000 */
[----:B------:R-:W-:-:S03]  /*92e0*/  @P2 IMAD.MOV.U32 R6, RZ, RZ, R18 ;  /* 0x000000ffff062224 */ /* 0x000fc600078e0012 */
[----:B------:R-:W-:-:S05]  /*92f0*/  FFMA R7, R214, UR13, R7 ;  /* 0x0000000dd6077c23 */ /* 0x000fca0008000007 */
[----:B------:R-:W-:-:S04]  /*9300*/  F2FP.BF16.F32.PACK_AB R7, RZ, R7 ;  /* 0x00000007ff07723e */ /* 0x000fc800000010ff */
[----:B------:R-:W-:Y:S01]  /*9310*/  PRMT R8, R7, 0x7610, R8 ;  /* 0x0000761007087816 */ /* 0x000fe20000000008 */
[----:B------:R-:W-:-:S05]  /*9320*/  @P2 IMAD.MOV.U32 R7, RZ, RZ, R19 ;  /* 0x000000ffff072224 */ /* 0x000fca00078e0013 */
[----:B------:R0:W-:Y:S01]  /*9330*/  @P2 STG.E.U16 desc[UR14][R6.64+0xf0], R8 ;  /* 0x0000f00806002986 */ /* 0x0001e2000c10150e */
[----:B------:R-:W-:Y:S05]  /*9340*/  @!P1 BRA `(.L_x_272) ;  /* 0x0000000000049947 */ /* 0x000fea0003800000 */
[----:B------:R4:W5:Y:S02]  /*9350*/  LDG.E.LTC128B.U16 R15, desc[UR14][R4.64+0xf2] ;  /* 0x0000f20e040f7981 */ /* 0x000964000c1e1520 */
.L_x_272:
[----:B------:R-:W-:Y:S05]  /*9360*/  BSYNC B0 ;  /* 0x0000000000007941 */ /* 0x000fea0003800000 */
.L_x_271:
[----:B-12345:R-:W-:Y:S02]  /*9370*/  IMAD.U32 R4, R15, 0x10000, RZ ;  /* 0x000100000f047824 */ /* 0x03efe400078e00ff */
[----:B------:R-:W-:Y:S01]  /*9380*/  IMAD.X R5, RZ, RZ, R13, P0 ;  /* 0x000000ffff057224 */ /* 0x000fe200000e060d */
[----:B------:R-:W-:Y:S01]  /*9390*/  ISETP.GT.AND P0, PT, R14, 0x80, PT ;  /* 0x000000800e00780c */ /* 0x000fe20003f04270 */
[----:B------:R-:W-:Y:S01]  /*93a0*/  FMUL R4, R4, UR16 ;  /* 0x0000001004047c20 */ /* 0x000fe20008400000 */
[----:B0-----:R-:W-:Y:S02]  /*93b0*/  IMAD.WIDE.U32 R6, R20, UR20, R10 ;  /* 0x0000001414067c25 */ /* 0x001fe4000f8e000a */
[----:B------:R-:W-:Y:S02]  /*93c0*/  ISETP.GT.AND P3, PT, R0, RZ, P0 ;  /* 0x000000ff0000720c */ /* 0x000fe40000764270 */
[----:B------:R-:W-:Y:S01]  /*93d0*/  FFMA R4, R215, UR13, R4 ;  /* 0x0000000dd7047c23 */ /* 0x000fe20008000004 */
[----:B------:R-:W-:-:S04]  /*93e0*/  IMAD R5, R5, UR20, RZ ;  /* 0x0000001405057c24 */ /* 0x000fc8000f8e02ff */
[----:B------:R-:W-:Y:S01]  /*93f0*/  IMAD R21, R20, UR21, R5 ;  /* 0x0000001514157c24 */ /* 0x000fe2000f8e0205 */
[----:B------:R-:W-:Y:S02]  /*9400*/  F2FP.BF16.F32.PACK_AB R8, RZ, R4 ;  /* 0x00000004ff08723e */ /* 0x000fe400000010ff */
[----:B------:R-:W-:Y:S01]  /*9410*/  LEA R4, P2, R6, UR22, 0x1 ;  /* 0x0000001606047c11 */ /* 0x000fe2000f8408ff */
[----:B------:R-:W-:Y:S01]  /*9420*/  IMAD.IADD R5, R7, 0x1, R21 ;  /* 0x0000000107057824 */ /* 0x000fe200078e0215 */
[----:B------:R-:W-:-:S04]  /*9430*/  PRMT R9, R8, 0x7610, R9 ;  /* 0x0000761008097816 */ /* 0x000fc80000000009 */
[----:B------:R-:W-:Y:S01]  /*9440*/  LEA.HI.X R5, R6, UR23, R5, 0x1, P2 ;  /* 0x0000001706057c11 */ /* 0x000fe200090f0c05 */
[----:B------:R0:W-:Y:S04]  /*9450*/  @P1 STG.E.U16 desc[UR14][R18.64+0xf2], R9 ;  /* 0x0000f20912001986 */ /* 0x0001e8000c10150e */
[----:B------:R-:W2:Y:S01]  /*9460*/  @P3 LDG.E.LTC128B.U16 R15, desc[UR14][R4.64] ;  /* 0x0000000e040f3981 */ /* 0x000ea2000c1e1520 */
[----:B------:R-:W-:Y:S01]  /*9470*/  USHF.L.U32 UR4, UR18, 0x8, URZ ;  /* 0x0000000812047899 */ /* 0x000fe2000800063f */
[----:B------:R-:W-:Y:S01]  /*9480*/  ISETP.GT.AND P2, PT, R0, 0x1, P0 ;  /* 0x000000010000780c */ /* 0x000fe20000744270 */
[----:B------:R-:W-:Y:S01]  /*9490*/  USHF.L.U64.HI UR6, UR18, 0x8, UR19 ;  /* 0x0000000812067899 */ /* 0x000fe20008010213 */
[----:B------:R-:W-:Y:S03]  /*94a0*/  BSSY B0, `(.L_x_273) ;  /* 0x000000a000007945 */ /* 0x000fe60003800000 */
[----:B------:R-:W-:-:S04]  /*94b0*/  IADD3 R8, P1, R2, UR4, RZ ;  /* 0x0000000402087c10 */ /* 0x000fc8000ff3e0ff */
[----:B0-----:R-:W-:Y:S01]  /*94c0*/  IADD3.X R9, R3, UR6, RZ, P1, !PT ;  /* 0x0000000603097c10 */ /* 0x001fe20008ffe4ff */
[----:B--2---:R-:W-:-:S04]  /*94d0*/  IMAD.U32 R6, R15, 0x10000, RZ ;  /* 0x000100000f067824 */ /* 0x004fc800078e00ff */
[----:B------:R-:W-:-:S04]  /*94e0*/  FMUL R7, R6, UR16 ;  /* 0x0000001006077c20 */ /* 0x000fc80008400000 */
[----:B------:R-:W-:-:S05]  /*94f0*/  FFMA R7, R88, UR13, R7 ;  /* 0x0000000d58077c23 */ /* 0x000fca0008000007 */
[----:B------:R-:W-:-:S05]  /*9500*/  F2FP.BF16.F32.PACK_AB R7, RZ, R7 ;  /* 0x00000007ff07723e */ /* 0x000fca00000010ff */
[----:B------:R0:W-:Y:S01]  /*9510*/  @P3 STG.E.U16 desc[UR14][R8.64], R7 ;  /* 0x0000000708003986 */ /* 0x0001e2000c10150e */
[----:B------:R-:W-:Y:S05]  /*9520*/  @!P2 BRA `(.L_x_274) ;  /* 0x000000000004a947 */ /* 0x000fea0003800000 */
[----:B------:R1:W5:Y:S02]  /*9530*/  LDG.E.LTC128B.U16 R15, desc[UR14][R4.64+0x2] ;  /* 0x0000020e040f7981 */ /* 0x000364000c1e1520 */
.L_x_274:
[----:B------:R-:W-:Y:S05]  /*9540*/  BSYNC B0 ;  /* 0x0000000000007941 */ /* 0x000fea0003800000 */
.L_x_273:
        /* <DEDUP_REMOVED lines=15> */
.L_x_276:
[----:B------:R-:W-:Y:S05]  /*9640*/  BSYNC B0 ;  /* 0x0000000000007941 */ /* 0x000fea0003800000 */
.L_x_275:
        /* <DEDUP_REMOVED lines=11> */
.L_x_278:
[----:B------:R-:W-:Y:S05]  /*9700*/  BSYNC B0 ;  /* 0x0000000000007941 */ /* 0x000fea0003800000 */
.L_x_277:
        /* <DEDUP_REMOVED lines=9> */
.L_x_280:
[----:B------:R-:W-:Y:S05]  /*97a0*/  BSYNC B0 ;  /* 0x0000000000007941 */ /* 0x000fea0003800000 */
.L_x_279:
        /* <DEDUP_REMOVED lines=9> */
.L_x_282:
[----:B------:R-:W-:Y:S05]  /*9840*/  BSYNC B0 ;  /* 0x0000000000007941 */ /* 0x000fea0003800000 */
.L_x_281:
        /* <DEDUP_REMOVED lines=9> */
.L_x_284:
[----:B------:R-:W-:Y:S05]  /*98e0*/  BSYNC B0 ;  /* 0x0000000000007941 */ /* 0x000fea0003800000 */
.L_x_283:
[----:B0----5:R-:W-:Y:S01]  /*98f0*/  IMAD.U32 R16, R15, 0x10000, RZ ;  /* 0x000100000f107824 */ /* 0x021fe200078e00ff */
[----:B------:R-:W-:Y:S01]  /*9900*/  MOV R21, UR4 ;  /* 0x0000000400157c02 */ /* 0x000fe20008000f00 */
[----:B------:R-:W-:Y:S01]  /*9910*/  IMAD.U32 R23, RZ, RZ, UR6 ;  /* 0x00000006ff177e24 */ /* 0x000fe2000f8e00ff */
[----:B------:R-:W-:Y:S01]  /*9920*/  ISETP.GT.AND P2, PT, R0, 0x9, P1 ;  /* 0x000000090000780c */ /* 0x000fe20000f44270 */
[----:B------:R-:W-:Y:S01]  /*9930*/  FMUL R19, R16, UR16 ;  /* 0x0000001010137c20 */ /* 0x000fe20008400000 */
[----:B------:R-:W-:Y:S01]  /*9940*/  IADD3 R18, P4, P5, R2, UR8, R21 ;  /* 0x0000000802127c10 */ /* 0x000fe2000fd9e015 */
[----:B------:R-:W-:Y:S02]  /*9950*/  BSSY B0, `(.L_x_285) ;  /* 0x0000007000007945 */ /* 0x000fe40003800000 */
[----:B------:R-:W-:-:S05]  /*9960*/  FFMA R19, R94, UR13, R19 ;  /* 0x0000000d5e137c23 */ /* 0x000fca0008000013 */
[----:B------:R-:W-:Y:S02]  /*9970*/  F2FP.BF16.F32.PACK_AB R16, RZ, R19 ;  /* 0x00000013ff10723e */ /* 0x000fe400000010ff */
[----:B------:R-:W-:-:S05]  /*9980*/  IADD3.X R19, R3, UR5, R23, P4, P5 ;  /* 0x0000000503137c10 */ /* 0x000fca000a7ea417 */
[----:B------:R0:W-:Y:S01]  /*9990*/  @P3 STG.E.U16 desc[UR14][R18.64+0x10], R16 ;  /* 0x0000101012003986 */ /* 0x0001e2000c10150e */
[----:B------:R-:W-:Y:S05]  /*99a0*/  @!P2 BRA `(.L_x_286) ;  /* 0x000000000004a947 */ /* 0x000fea0003800000 */
[----:B------:R0:W5:Y:S02]  /*99b0*/  LDG.E.LTC128B.U16 R15, desc[UR14][R6.64+0x12] ;  /* 0x0000120e060f7981 */ /* 0x000164000c1e1520 */
.L_x_286:
[----:B------:R-:W-:Y:S05]  /*99c0*/  BSYNC B0 ;  /* 0x0000000000007941 */ /* 0x000fea0003800000 */
.L_x_285:
        /* <DEDUP_REMOVED lines=9> */
.L_x_288:
[----:B------:R-:W-:Y:S05]  /*9a60*/  BSYNC B0 ;  /* 0x0000000000007941 */ /* 0x000fea0003800000 */
.L_x_287:
        /* <DEDUP_REMOVED lines=9> */
.L_x_290:
[----:B------:R-:W-:Y:S05]  /*9b00*/  BSYNC B0 ;  /* 0x0000000000007941 */ /* 0x000fea0003800000 */
.L_x_289:
        /* <DEDUP_REMOVED lines=9> */
.L_x_292:
[----:B------:R-:W-:Y:S05]  /*9ba0*/  BSYNC B0 ;  /* 0x0000000000007941 */ /* 0x000fea0003800000 */
.L_x_291:
        /* <DEDUP_REMOVED lines=9> */
.L_x_294:
[----:B------:R-:W-:Y:S05]  /*9c40*/  BSYNC B0 ;  /* 0x0000000000007941 */ /* 0x000fea0003800000 */
.L_x_293:
        /* <DEDUP_REMOVED lines=9> */
.L_x_296:
[----:B------:R-:W-:Y:S05]  /*9ce0*/  BSYNC B0 ;  /* 0x0000000000007941 */ /* 0x000fea0003800000 */
.L_x_295:
        /* <DEDUP_REMOVED lines=9> */
.L_x_298:
[----:B------:R-:W-:Y:S05]  /*9d80*/  BSYNC B0 ;  /* 0x0000000000007941 */ /* 0x000fea0003800000 */
.L_x_297:
        /* <DEDUP_REMOVED lines=9> */
.L_x_300:
[----:B------:R-:W-:Y:S05]  /*9e20*/  BSYNC B0 ;  /* 0x0000000000007941 */ /* 0x000fea0003800000 */
.L_x_299:
        /* <DEDUP_REMOVED lines=9> */
.L_x_302:
[----:B------:R-:W-:Y:S05]  /*9ec0*/  BSYNC B0 ;  /* 0x0000000000007941 */ /* 0x000fea0003800000 */
.L_x_301:
        /* <DEDUP_REMOVED lines=9> */
.L_x_304:
[----:B------:R-:W-:Y:S05]  /*9f60*/  BSYNC B0 ;  /* 0x0000000000007941 */ /* 0x000fea0003800000 */
.L_x_303:
        /* <DEDUP_REMOVED lines=9> */
.L_x_306:
[----:B------:R-:W-:Y:S05]  /*a000*/  BSYNC B0 ;  /* 0x0000000000007941 */ /* 0x000fea0003800000 */
.L_x_305:
        /* <DEDUP_REMOVED lines=9> */
.L_x_308:
[----:B------:R-:W-:Y:S05]  /*a0a0*/  BSYNC B0 ;  /* 0x0000000000007941 */ /* 0x000fea0003800000 */
.L_x_307:
        /* <DEDUP_REMOVED lines=9> */
.L_x_310:
[----:B------:R-:W-:Y:S05]  /*a140*/  BSYNC B0 ;  /* 0x0000000000007941 */ /* 0x000fea0003800000 */
.L_x_309:
        /* <DEDUP_REMOVED lines=9> */
.L_x_312:
[----:B------:R-:W-:Y:S05]  /*a1e0*/  BSYNC B0 ;  /* 0x0000000000007941 */ /* 0x000fea0003800000 */
.L_x_311:
        /* <DEDUP_REMOVED lines=9> */
.L_x_314:
[----:B------:R-:W-:Y:S05]  /*a280*/  BSYNC B0 ;  /* 0x0000000000007941 */ /* 0x000fea0003800000 */
.L_x_313:
        /* <DEDUP_REMOVED lines=9> */
.L_x_316:
[----:B------:R-:W-:Y:S05]  /*a320*/  BSYNC B0 ;  /* 0x0000000000007941 */ /* 0x000fea0003800000 */
.L_x_315:
        /* <DEDUP_REMOVED lines=9> */
.L_x_318:
[----:B------:R-:W-:Y:S05]  /*a3c0*/  BSYNC B0 ;  /* 0x0000000000007941 */ /* 0x000fea0003800000 */
.L_x_317:
        /* <DEDUP_REMOVED lines=9> */
.L_x_320:
[----:B------:R-:W-:Y:S05]  /*a460*/  BSYNC B0 ;  /* 0x0000000000007941 */ /* 0x000fea0003800000 */
.L_x_319:
        /* <DEDUP_REMOVED lines=9> */
.L_x_322:
[----:B------:R-:W-:Y:S05]  /*a500*/  BSYNC B0 ;  /* 0x0000000000007941 */ /* 0x000fea0003800000 */
.L_x_321:
        /* <DEDUP_REMOVED lines=9> */
.L_x_324:
[----:B------:R-:W-:Y:S05]  /*a5a0*/  BSYNC B0 ;  /* 0x0000000000007941 */ /* 0x000fea0003800000 */
.L_x_323:
        /* <DEDUP_REMOVED lines=9> */
.L_x_326:
[----:B------:R-:W-:Y:S05]  /*a640*/  BSYNC B0 ;  /* 0x0000000000007941 */ /* 0x000fea0003800000 */
.L_x_325:
        /* <DEDUP_REMOVED lines=9> */
.L_x_328:
[----:B------:R-:W-:Y:S05]  /*a6e0*/  BSYNC B0 ;  /* 0x0000000000007941 */ /* 0x000fea0003800000 */
.L_x_327:
        /* <DEDUP_REMOVED lines=9> */
.L_x_330:
[----:B------:R-:W-:Y:S05]  /*a780*/  BSYNC B0 ;  /* 0x0000000000007941 */ /* 0x000fea0003800000 */
.L_x_329:
        /* <DEDUP_REMOVED lines=9> */
.L_x_332:
[----:B------:R-:W-:Y:S05]  /*a820*/  BSYNC B0 ;  /* 0x0000000000007941 */ /* 0x000fea0003800000 */
.L_x_331:
        /* <DEDUP_REMOVED lines=9> */
.L_x_334:
[----:B------:R-:W-:Y:S05]  /*a8c0*/  BSYNC B0 ;  /* 0x0000000000007941 */ /* 0x000fea0003800000 */
.L_x_333:
        /* <DEDUP_REMOVED lines=9> */
.L_x_336:
[----:B------:R-:W-:Y:S05]  /*a960*/  BSYNC B0 ;  /* 0x0000000000007941 */ /* 0x000fea0003800000 */
.L_x_335:
        /* <DEDUP_REMOVED lines=9> */
.L_x_338:
[----:B------:R-:W-:Y:S05]  /*aa00*/  BSYNC B0 ;  /* 0x0000000000007941 */ /* 0x000fea0003800000 */
.L_x_337:
        /* <DEDUP_REMOVED lines=9> */
.L_x_340:
[----:B------:R-:W-:Y:S05]  /*aaa0*/  BSYNC B0 ;  /* 0x0000000000007941 */ /* 0x000fea0003800000 */
.L_x_339:
        /* <DEDUP_REMOVED lines=9> */
.L_x_342:
[----:B------:R-:W-:Y:S05]  /*ab40*/  BSYNC B0 ;  /* 0x0000000000007941 */ /* 0x000fea0003800000 */
.L_x_341:
        /* <DEDUP_REMOVED lines=9> */
.L_x_344:
[----:B------:R-:W-:Y:S05]  /*abe0*/  BSYNC B0 ;  /* 0x0000000000007941 */ /* 0x000fea0003800000 */
.L_x_343:
        /* <DEDUP_REMOVED lines=9> */
.L_x_346:
[----:B------:R-:W-:Y:S05]  /*ac80*/  BSYNC B0 ;  /* 0x0000000000007941 */ /* 0x000fea0003800000 */
.L_x_345:
        /* <DEDUP_REMOVED lines=9> */
.L_x_348:
[----:B------:R-:W-:Y:S05]  /*ad20*/  BSYNC B0 ;  /* 0x0000000000007941 */ /* 0x000fea0003800000 */
.L_x_347:
        /* <DEDUP_REMOVED lines=9> */
.L_x_350:
[----:B------:R-:W-:Y:S05]  /*adc0*/  BSYNC B0 ;  /* 0x0000000000007941 */ /* 0x000fea0003800000 */
.L_x_349:
        /* <DEDUP_REMOVED lines=9> */
.L_x_352:
[----:B------:R-:W-:Y:S05]  /*ae60*/  BSYNC B0 ;  /* 0x0000000000007941 */ /* 0x000fea0003800000 */
.L_x_351:
        /* <DEDUP_REMOVED lines=9> */
.L_x_354:
[----:B------:R-:W-:Y:S05]  /*af00*/  BSYNC B0 ;  /* 0x0000000000007941 */ /* 0x000fea0003800000 */
.L_x_353:
        /* <DEDUP_REMOVED lines=9> */
.L_x_356:
[----:B------:R-:W-:Y:S05]  /*afa0*/  BSYNC B0 ;  /* 0x0000000000007941 */ /* 0x000fea0003800000 */
.L_x_355:
        /* <DEDUP_REMOVED lines=9> */
.L_x_358:
[----:B------:R-:W-:Y:S05]  /*b040*/  BSYNC B0 ;  /* 0x0000000000007941 */ /* 0x000fea0003800000 */
.L_x_357:
        /* <DEDUP_REMOVED lines=9> */
.L_x_360:
[----:B------:R-:W-:Y:S05]  /*b0e0*/  BSYNC B0 ;  /* 0x0000000000007941 */ /* 0x000fea0003800000 */
.L_x_359:
        /* <DEDUP_REMOVED lines=9> */
.L_x_362:
[----:B------:R-:W-:Y:S05]  /*b180*/  BSYNC B0 ;  /* 0x0000000000007941 */ /* 0x000fea0003800000 */
.L_x_361:
        /* <DEDUP_REMOVED lines=9> */
.L_x_364:
[----:B------:R-:W-:Y:S05]  /*b220*/  BSYNC B0 ;  /* 0x0000000000007941 */ /* 0x000fea0003800000 */
.L_x_363:
        /* <DEDUP_REMOVED lines=9> */
.L_x_366:
[----:B------:R-:W-:Y:S05]  /*b2c0*/  BSYNC B0 ;  /* 0x0000000000007941 */ /* 0x000fea0003800000 */
.L_x_365:
        /* <DEDUP_REMOVED lines=9> */
.L_x_368:
[----:B------:R-:W-:Y:S05]  /*b360*/  BSYNC B0 ;  /* 0x0000000000007941 */ /* 0x000fea0003800000 */
.L_x_367:
        /* <DEDUP_REMOVED lines=9> */
.L_x_370:
[----:B------:R-:W-:Y:S05]  /*b400*/  BSYNC B0 ;  /* 0x0000000000007941 */ /* 0x000fea0003800000 */
.L_x_369:
        /* <DEDUP_REMOVED lines=9> */
.L_x_372:
[----:B------:R-:W-:Y:S05]  /*b4a0*/  BSYNC B0 ;  /* 0x0000000000007941 */ /* 0x000fea0003800000 */
.L_x_371:
        /* <DEDUP_REMOVED lines=9> */
.L_x_374:
[----:B------:R-:W-:Y:S05]  /*b540*/  BSYNC B0 ;  /* 0x0000000000007941 */ /* 0x000fea0003800000 */
.L_x_373:
        /* <DEDUP_REMOVED lines=9> */
.L_x_376:
[----:B------:R-:W-:Y:S05]  /*b5e0*/  BSYNC B0 ;  /* 0x0000000000007941 */ /* 0x000fea0003800000 */
.L_x_375:
        /* <DEDUP_REMOVED lines=9> */
.L_x_378:
[----:B------:R-:W-:Y:S05]  /*b680*/  BSYNC B0 ;  /* 0x0000000000007941 */ /* 0x000fea0003800000 */
.L_x_377:
        /* <DEDUP_REMOVED lines=9> */
.L_x_380:
[----:B------:R-:W-:Y:S05]  /*b720*/  BSYNC B0 ;  /* 0x0000000000007941 */ /* 0x000fea0003800000 */
.L_x_379:
        /* <DEDUP_REMOVED lines=9> */
.L_x_382:
[----:B------:R-:W-:Y:S05]  /*b7c0*/  BSYNC B0 ;  /* 0x0000000000007941 */ /* 0x000fea0003800000 */
.L_x_381:
        /* <DEDUP_REMOVED lines=9> */
.L_x_384:
[----:B------:R-:W-:Y:S05]  /*b860*/  BSYNC B0 ;  /* 0x0000000000007941 */ /* 0x000fea0003800000 */
.L_x_383:
        /* <DEDUP_REMOVED lines=9> */
.L_x_386:
[----:B------:R-:W-:Y:S05]  /*b900*/  BSYNC B0 ;  /* 0x0000000000007941 */ /* 0x000fea0003800000 */
.L_x_385:
        /* <DEDUP_REMOVED lines=9> */
.L_x_388:
[----:B------:R-:W-:Y:S05]  /*b9a0*/  BSYNC B0 ;  /* 0x0000000000007941 */ /* 0x000fea0003800000 */
.L_x_387:
        /* <DEDUP_REMOVED lines=9> */
.L_x_390:
[----:B------:R-:W-:Y:S05]  /*ba40*/  BSYNC B0 ;  /* 0x0000000000007941 */ /* 0x000fea0003800000 */
.L_x_389:
        /* <DEDUP_REMOVED lines=9> */
.L_x_392:
[----:B------:R-:W-:Y:S05]  /*bae0*/  BSYNC B0 ;  /* 0x0000000000007941 */ /* 0x000fea0003800000 */
.L_x_391:
        /* <DEDUP_REMOVED lines=9> */
.L_x_394:
[----:B------:R-:W-:Y:S05]  /*bb80*/  BSYNC B0 ;  /* 0x0000000000007941 */ /* 0x000fea0003800000 */
.L_x_393:
        /* <DEDUP_REMOVED lines=9> */
.L_x_396:
[----:B------:R-:W-:Y:S05]  /*bc20*/  BSYNC B0 ;  /* 0x0000000000007941 */ /* 0x000fea0003800000 */
.L_x_395:
[----:B0----5:R-:W-:Y:S01]  /*bc30*/  IMAD.U32 R4, R15, 0x10000, RZ ;  /* 0x000100000f047824 */ /* 0x021fe200078e00ff */
[----:B------:R-:W-:Y:S01]  /*bc40*/  ISETP.GT.AND P1, PT, R0, 0x79, P1 ;  /* 0x000000790000780c */ /* 0x000fe20000f24270 */
[----:B------:R-:W-:Y:S01]  /*bc50*/  BSSY B0, `(.L_x_397) ;  /* 0x000000b000007945 */ /* 0x000fe20003800000 */
        /* <DEDUP_REMOVED lines=10> */
.L_x_398:
[----:B------:R-:W-:Y:S05]  /*bd00*/  BSYNC B0 ;  /* 0x0000000000007941 */ /* 0x000fea0003800000 */
.L_x_397:
[----:B0----5:R-:W-:Y:S02]  /*bd10*/  IMAD.U32 R4, R15, 0x10000, RZ ;  /* 0x000100000f047824 */ /* 0x021fe400078e00ff */
[----:B------:R-:W-:Y:S01]  /*bd20*/  IMAD.X R12, RZ, RZ, R13, P0 ;  /* 0x000000ffff0c7224 */ /* 0x000fe200000e060d */
[----:B------:R-:W-:Y:S01]  /*bd30*/  ISETP.GT.AND P0, PT, R14, 0xc0, PT ;  /* 0x000000c00e00780c */ /* 0x000fe20003f04270 */
[----:B------:R-:W-:Y:S01]  /*bd40*/  FMUL R4, R4, UR16 ;  /* 0x0000001004047c20 */ /* 0x000fe20008400000 */
[----:B-1234-:R-:W-:Y:S02]  /*bd50*/  IMAD.WIDE.U32 R6, R8, UR20, R10 ;  /* 0x0000001408067c25 */ /* 0x01efe4000f8e000a */
[----:B------:R-:W-:Y:S02]  /*bd60*/  ISETP.GT.AND P2, PT, R0, RZ, P0 ;  /* 0x000000ff0000720c */ /* 0x000fe40000744270 */
[----:B------:R-:W-:Y:S01]  /*bd70*/  FFMA R4, R151, UR13, R4 ;  /* 0x0000000d97047c23 */ /* 0x000fe20008000004 */
[----:B------:R-:W-:-:S04]  /*bd80*/  IMAD R5, R12, UR20, RZ ;  /* 0x000000140c057c24 */ /* 0x000fc8000f8e02ff */
[----:B------:R-:W-:Y:S01]  /*bd90*/  IMAD R13, R8, UR21, R5 ;  /* 0x00000015080d7c24 */ /* 0x000fe2000f8e0205 */
[----:B------:R-:W-:Y:S02]  /*bda0*/  F2FP.BF16.F32.PACK_AB R9, RZ, R4 ;  /* 0x00000004ff09723e */ /* 0x000fe400000010ff */
[C---:B------:R-:W-:Y:S01]  /*bdb0*/  LEA R4, P3, R6.reuse, UR22, 0x1 ;  /* 0x0000001606047c11 */ /* 0x040fe2000f8608ff */
[----:B------:R-:W-:Y:S02]  /*bdc0*/  IMAD.IADD R5, R7, 0x1, R13 ;  /* 0x0000000107057824 */ /* 0x000fe400078e020d */
[----:B------:R0:W-:Y:S03]  /*bdd0*/  @P1 STG.E.U16 desc[UR14][R18.64+0xf2], R9 ;  /* 0x0000f20912001986 */ /* 0x0001e6000c10150e */
[----:B------:R-:W-:-:S05]  /*bde0*/  LEA.HI.X R5, R6, UR23, R5, 0x1, P3 ;  /* 0x0000001706057c11 */ /* 0x000fca00098f0c05 */
[----:B------:R-:W2:Y:S01]  /*bdf0*/  @P2 LDG.E.LTC128B.U16 R15, desc[UR14][R4.64] ;  /* 0x0000000e040f2981 */ /* 0x000ea2000c1e1520 */
[----:B------:R-:W-:Y:S01]  /*be00*/  UIMAD UR4, UR19, 0x180, URZ ;  /* 0x00000180130478a4 */ /* 0x000fe2000f8e023f */
[----:B------:R-:W-:Y:S01]  /*be10*/  ISETP.GT.AND P3, PT, R0, 0x1, P0 ;  /* 0x000000010000780c */ /* 0x000fe20000764270 */
[----:B------:R-:W-:Y:S01]  /*be20*/  BSSY B0, `(.L_x_399) ;  /* 0x000000d000007945 */ /* 0x000fe20003800000 */
[----:B0-----:R-:W-:-:S04]  /*be30*/  IMAD.U32 R9, RZ, RZ, UR18 ;  /* 0x00000012ff097e24 */ /* 0x001fc8000f8e00ff */
[----:B------:R-:W-:-:S04]  /*be40*/  IMAD.WIDE.U32 R2, R9, 0x180, R2 ;  /* 0x0000018009027825 */ /* 0x000fc800078e0002 */
[----:B--2---:R-:W-:-:S04]  /*be50*/  IMAD.U32 R6, R15, 0x10000, RZ ;  /* 0x000100000f067824 */ /* 0x004fc800078e00ff */
[----:B------:R-:W-:-:S04]  /*be60*/  FMUL R7, R6, UR16 ;  /* 0x0000001006077c20 */ /* 0x000fc80008400000 */
[----:B------:R-:W-:-:S05]  /*be70*/  FFMA R7, R24, UR13, R7 ;  /* 0x0000000d18077c23 */ /* 0x000fca0008000007 */
[----:B------:R-:W-:Y:S02]  /*be80*/  F2FP.BF16.F32.PACK_AB R6, RZ, R7 ;  /* 0x00000007ff06723e */ /* 0x000fe400000010ff */
[----:B------:R-:W-:Y:S02]  /*be90*/  IADD3 R7, R3, UR4, RZ ;  /* 0x0000000403077c10 */ /* 0x000fe4000fffe0ff */
[----:B------:R-:W-:Y:S01]  /*bea0*/  PRMT R9, R6, 0x7610, R9 ;  /* 0x0000761006097816 */ /* 0x000fe20000000009 */
[----:B------:R-:W-:-:S05]  /*beb0*/  @P2 IMAD.MOV.U32 R6, RZ, RZ, R2 ;  /* 0x000000ffff062224 */ /* 0x000fca00078e0002 */
[----:B------:R0:W-:Y:S01]  /*bec0*/  @P2 STG.E.U16 desc[UR14][R6.64], R9 ;  /* 0x0000000906002986 */ /* 0x0001e2000c10150e */
[----:B------:R-:W-:Y:S05]  /*bed0*/  @!P3 BRA `(.L_x_400) ;  /* 0x000000000004b947 */ /* 0x000fea0003800000 */
[----:B------:R1:W5:Y:S02]  /*bee0*/  LDG.E.LTC128B.U16 R15, desc[UR14][R4.64+0x2] ;  /* 0x0000020e040f7981 */ /* 0x000364000c1e1520 */
.L_x_400:
[----:B------:R-:W-:Y:S05]  /*bef0*/  BSYNC B0 ;  /* 0x0000000000007941 */ /* 0x000fea0003800000 */
.L_x_399:
[----:B0-----:R-:W-:Y:S01]  /*bf00*/  IMAD.WIDE.U32 R8, R8, R17, UR10 ;  /* 0x0000000a08087e25 */ /* 0x001fe2000f8e0011 */
[----:B------:R-:W-:Y:S01]  /*bf10*/  ISETP.GT.AND P1, PT, R14, 0xc8, PT ;  /* 0x000000c80e00780c */ /* 0x000fe20003f24270 */
[----:B------:R-:W-:Y:S02]  /*bf20*/  BSSY B0, `(.L_x_401) ;  /* 0x000000f000007945 */ /* 0x000fe40003800000 */
[----:B-----5:R-:W-:Y:S01]  /*bf30*/  IMAD.U32 R12, R15, 0x10000, RZ ;  /* 0x000100000f0c7824 */ /* 0x020fe200078e00ff */
[----:B------:R-:W-:Y:S02]  /*bf40*/  IADD3 R10, P2, R10, R8, RZ ;  /* 0x000000080a0a7210 */ /* 0x000fe40007f5e0ff */
[----:B------:R-:W-:Y:S01]  /*bf50*/  ISETP.GT.AND P4, PT, R0, RZ, P1 ;  /* 0x000000ff0000720c */ /* 0x000fe20000f84270 */
[----:B------:R-:W-:Y:S01]  /*bf60*/  FMUL R12, R12, UR16 ;  /* 0x000000100c0c7c20 */ /* 0x000fe20008400000 */
[----:B------:R-:W-:Y:S01]  /*bf70*/  IADD3.X R9, R11, R13, R9, P2, !PT ;  /* 0x0000000d0b097210 */ /* 0x000fe200017fe409 */
[----:B------:R-:W-:Y:S01]  /*bf80*/  @P3 IMAD.MOV.U32 R11, RZ, RZ, R7 ;  /* 0x000000ffff0b3224 */ /* 0x000fe200078e0007 */
[----:B------:R-:W-:Y:S01]  /*bf90*/  LEA R8, P2, R10, UR22, 0x1 ;  /* 0x000000160a087c11 */ /* 0x000fe2000f8408ff */
[----:B------:R-:W-:-:S03]  /*bfa0*/  FFMA R12, R25, UR13, R12 ;  /* 0x0000000d190c7c23 */ /* 0x000fc6000800000c */
[----:B------:R-:W-:Y:S01]  /*bfb0*/  LEA.HI.X R9, R10, UR23, R9, 0x1, P2 ;  /* 0x000000170a097c11 */ /* 0x000fe200090f0c09 */
[----:B------:R-:W-:Y:S01]  /*bfc0*/  @P3 IMAD.MOV.U32 R10, RZ, RZ, R2 ;  /* 0x000000ffff0a3224 */ /* 0x000fe200078e0002 */
[----:B------:R-:W-:-:S05]  /*bfd0*/  F2FP.BF16.F32.PACK_AB R12, RZ, R12 ;  /* 0x0000000cff0c723e */ /* 0x000fca00000010ff */
[----:B------:R0:W-:Y:S01]  /*bfe0*/  @P3 STG.E.U16 desc[UR14][R10.64+0x2], R12 ;  /* 0x0000020c0a003986 */ /* 0x0001e2000c10150e */
[----:B------:R-:W-:Y:S05]  /*bff0*/  @!P4 BRA `(.L_x_402) ;  /* 0x000000000004c947 */ /* 0x000fea0003800000 */
[----:B------:R2:W5:Y:S02]  /*c000*/  LDG.E.LTC128B.U16 R15, desc[UR14][R8.64] ;  /* 0x0000000e080f7981 */ /* 0x000564000c1e1520 */
.L_x_402:
[----:B------:R-:W-:Y:S05]  /*c010*/  BSYNC B0 ;  /* 0x0000000000007941 */ /* 0x000fea0003800000 */
.L_x_401:
[----:B0----5:R-:W-:Y:S01]  /*c020*/  IMAD.U32 R10, R15, 0x10000, RZ ;  /* 0x000100000f0a7824 */ /* 0x021fe200078e00ff */
[----:B------:R-:W-:Y:S01]  /*c030*/  ISETP.GT.AND P3, PT, R0, 0x1, P1 ;  /* 0x000000010000780c */ /* 0x000fe20000f64270 */
[----:B------:R-:W-:Y:S02]  /*c040*/  BSSY B0, `(.L_x_403) ;  /* 0x0000009000007945 */ /* 0x000fe40003800000 */
[----:B------:R-:W-:Y:S01]  /*c050*/  FMUL R11, R10, UR16 ;  /* 0x000000100a0b7c20 */ /* 0x000fe20008400000 */
[----:B------:R-:W-:-:S03]  /*c060*/  IADD3 R10, P2, R2, UR8, RZ ;  /* 0x00000008020a7c10 */ /* 0x000fc6000ff5e0ff */
[----:B------:R-:W-:-:S05]  /*c070*/  FFMA R11, R26, UR13, R11 ;  /* 0x0000000d1a0b7c23 */ /* 0x000fca000800000b */
[----:B------:R-:W-:Y:S02]  /*c080*/  F2FP.BF16.F32.PACK_AB R12, RZ, R11 ;  /* 0x0000000bff0c723e */ /* 0x000fe400000010ff */
[----:B------:R-:W-:-:S05]  /*c090*/  IADD3.X R11, R7, UR5, RZ, P2, !PT ;  /* 0x00000005070b7c10 */ /* 0x000fca00097fe4ff */
[----:B------:R0:W-:Y:S01]  /*c0a0*/  @P4 STG.E.U16 desc[UR14][R10.64], R12 ;  /* 0x0000000c0a004986 */ /* 0x0001e2000c10150e */
[----:B------:R-:W-:Y:S05]  /*c0b0*/  @!P3 BRA `(.L_x_404) ;  /* 0x000000000004b947 */ /* 0x000fea0003800000 */
[----:B------:R3:W5:Y:S02]  /*c0c0*/  LDG.E.LTC128B.U16 R15, desc[UR14][R8.64+0x2] ;  /* 0x0000020e080f7981 */ /* 0x000764000c1e1520 */
.L_x_404:
[----:B------:R-:W-:Y:S05]  /*c0d0*/  BSYNC B0 ;  /* 0x0000000000007941 */ /* 0x000fea0003800000 */
.L_x_403:
        /* <DEDUP_REMOVED lines=9> */
.L_x_406:
[----:B------:R-:W-:Y:S05]  /*c170*/  BSYNC B0 ;  /* 0x0000000000007941 */ /* 0x000fea0003800000 */
.L_x_405:
[----:B0----5:R-:W-:Y:S01]  /*c180*/  IMAD.U32 R12, R15, 0x10000, RZ ;  /* 0x000100000f0c7824 */ /* 0x021fe200078e00ff */
[----:B------:R-:W-:Y:S01]  /*c190*/  ISETP.GT.AND P3, PT, R0, 0x9, P0 ;  /* 0x000000090000780c */ /* 0x000fe20000764270 */
[----:B------:R-:W-:Y:S02]  /*c1a0*/  BSSY B0, `(.L_x_407) ;  /* 0x000000a000007945 */ /* 0x000fe40003800000 */
        /* <DEDUP_REMOVED lines=9> */
.L_x_408:
[----:B------:R-:W-:Y:S05]  /*c240*/  BSYNC B0 ;  /* 0x0000000000007941 */ /* 0x000fea0003800000 */
.L_x_407:
[----:B0----5:R-:W-:Y:S01]  /*c250*/  IMAD.U32 R12, R15, 0x10000, RZ ;  /* 0x000100000f0c7824 */ /* 0x021fe200078e00ff */
[----:B------:R-:W-:Y:S01]  /*c260*/  ISETP.GT.AND P4, PT, R0, 0x8, P1 ;  /* 0x000000080000780c */ /* 0x000fe20000f84270 */
[----:B------:R-:W-:Y:S01]  /*c270*/  @P3 IMAD.MOV.U32 R13, RZ, RZ, R7 ;  /* 0x000000ffff0d3224 */ /* 0x000fe200078e0007 */
[----:B------:R-:W-:Y:S01]  /*c280*/  BSSY B0, `(.L_x_409) ;  /* 0x0000009000007945 */ /* 0x000fe20003800000 */
[----:B------:R-:W-:-:S04]  /*c290*/  FMUL R12, R12, UR16 ;  /* 0x000000100c0c7c20 */ /* 0x000fc80008400000 */
[----:B------:R-:W-:-:S05]  /*c2a0*/  FFMA R12, R29, UR13, R12 ;  /* 0x0000000d1d0c7c23 */ /* 0x000fca000800000c */
[----:B------:R-:W-:-:S04]  /*c2b0*/  F2FP.BF16.F32.PACK_AB R12, RZ, R12 ;  /* 0x0000000cff0c723e */ /* 0x000fc800000010ff */
[----:B------:R-:W-:Y:S01]  /*c2c0*/  PRMT R14, R12, 0x7610, R14 ;  /* 0x000076100c0e7816 */ /* 0x000fe2000000000e */
[----:B------:R-:W-:-:S05]  /*c2d0*/  @P3 IMAD.MOV.U32 R12, RZ, RZ, R2 ;  /* 0x000000ffff0c3224 */ /* 0x000fca00078e0002 */
[----:B------:R0:W-:Y:S01]  /*c2e0*/  @P3 STG.E.U16 desc[UR14][R12.64+0x12], R14 ;  /* 0x0000120e0c003986 */ /* 0x0001e2000c10150e */
[----:B------:R-:W-:Y:S05]  /*c2f0*/  @!P4 BRA `(.L_x_410) ;  /* 0x000000000004c947 */ /* 0x000fea0003800000 */
[----:B------:R0:W5:Y:S02]  /*c300*/  LDG.E.LTC128B.U16 R15, desc[UR14][R8.64+0x10] ;  /* 0x0000100e080f7981 */ /* 0x000164000c1e1520 */
.L_x_410:
[----:B------:R-:W-:Y:S05]  /*c310*/  BSYNC B0 ;  /* 0x0000000000007941 */ /* 0x000fea0003800000 */
.L_x_409:
        /* <DEDUP_REMOVED lines=9> */
.L_x_412:
[----:B------:R-:W-:Y:S05]  /*c3b0*/  BSYNC B0 ;  /* 0x0000000000007941 */ /* 0x000fea0003800000 */
.L_x_411:
        /* <DEDUP_REMOVED lines=9> */
.L_x_414:
[----:B------:R-:W-:Y:S05]  /*c450*/  BSYNC B0 ;  /* 0x0000000000007941 */ /* 0x000fea0003800000 */
.L_x_413:
        /* <DEDUP_REMOVED lines=12> */
.L_x_416:
[----:B------:R-:W-:Y:S05]  /*c520*/  BSYNC B0 ;  /* 0x0000000000007941 */ /* 0x000fea0003800000 */
.L_x_415:
        /* <DEDUP_REMOVED lines=12> */
.L_x_418:
[----:B------:R-:W-:Y:S05]  /*c5f0*/  BSYNC B0 ;  /* 0x0000000000007941 */ /* 0x000fea0003800000 */
.L_x_417:
        /* <DEDUP_REMOVED lines=9> */
.L_x_420:
[----:B------:R-:W-:Y:S05]  /*c690*/  BSYNC B0 ;  /* 0x0000000000007941 */ /* 0x000fea0003800000 */
.L_x_419:
        /* <DEDUP_REMOVED lines=9> */
.L_x_422:
[----:B------:R-:W-:Y:S05]  /*c730*/  BSYNC B0 ;  /* 0x0000000000007941 */ /* 0x000fea0003800000 */
.L_x_421:
        /* <DEDUP_REMOVED lines=12> */
.L_x_424:
[----:B------:R-:W-:Y:S05]  /*c800*/  BSYNC B0 ;  /* 0x0000000000007941 */ /* 0x000fea0003800000 */
.L_x_423:
[----:B0----5:R-:W-:Y:S01]  /*c810*/  SHF.L.U32 R12, R15, 0x10, RZ ;  /* 0x000000100f0c7819 */ /* 0x021fe200000006ff */
[----:B------:R-:W-:Y:S01]  /*c820*/  @P3 IMAD.MOV.U32 R13, RZ, RZ, R7 ;  /* 0x000000ffff0d3224 */ /* 0x000fe200078e0007 */
[----:B------:R-:W-:Y:S01]  /*c830*/  ISETP.GT.AND P4, PT, R0, 0x18, P1 ;  /* 0x000000180000780c */ /* 0x000fe20000f84270 */
[----:B------:R-:W-:Y:S02]  /*c840*/  BSSY B0, `(.L_x_425) ;  /* 0x0000009000007945 */ /* 0x000fe40003800000 */
        /* <DEDUP_REMOVED lines=8> */
.L_x_426:
[----:B------:R-:W-:Y:S05]  /*c8d0*/  BSYNC B0 ;  /* 0x0000000000007941 */ /* 0x000fea0003800000 */
.L_x_425:
        /* <DEDUP_REMOVED lines=9> */
.L_x_428:
[----:B------:R-:W-:Y:S05]  /*c970*/  BSYNC B0 ;  /* 0x0000000000007941 */ /* 0x000fea0003800000 */
.L_x_427:
        /* <DEDUP_REMOVED lines=9> */
.L_x_430:
[----:B------:R-:W-:Y:S05]  /*ca10*/  BSYNC B0 ;  /* 0x0000000000007941 */ /* 0x000fea0003800000 */
.L_x_429:
        /* <DEDUP_REMOVED lines=12> */
.L_x_432:
[----:B------:R-:W-:Y:S05]  /*cae0*/  BSYNC B0 ;  /* 0x0000000000007941 */ /* 0x000fea0003800000 */
.L_x_431:
        /* <DEDUP_REMOVED lines=12> */
.L_x_434:
[----:B------:R-:W-:Y:S05]  /*cbb0*/  BSYNC B0 ;  /* 0x0000000000007941 */ /* 0x000fea0003800000 */
.L_x_433:
        /* <DEDUP_REMOVED lines=9> */
.L_x_436:
[----:B------:R-:W-:Y:S05]  /*cc50*/  BSYNC B0 ;  /* 0x0000000000007941 */ /* 0x000fea0003800000 */
.L_x_435:
        /* <DEDUP_REMOVED lines=9> */
.L_x_438:
[----:B------:R-:W-:Y:S05]  /*ccf0*/  BSYNC B0 ;  /* 0x0000000000007941 */ /* 0x000fea0003800000 */
.L_x_437:
[----:B0----5:R-:W-:Y:S01]  /*cd00*/  SHF.L.U32 R12, R15, 0x10, RZ ;  /* 0x000000100f0c7819 */ /* 0x021fe200000006ff */
[----:B------:R-:W-:Y:S01]  /*cd10*/  BSSY B0, `(.L_x_439) ;  /* 0x000000b000007945 */ /* 0x000fe20003800000 */
[----:B------:R-:W-:-:S03]  /*cd20*/  ISETP.GT.AND P3, PT, R0, 0x29, P0 ;  /* 0x000000290000780c */ /* 0x000fc60000764270 */
        /* <DEDUP_REMOVED lines=9> */
.L_x_440:
[----:B------:R-:W-:Y:S05]  /*cdc0*/  BSYNC B0 ;  /* 0x0000000000007941 */ /* 0x000fea0003800000 */
.L_x_439:
        /* <DEDUP_REMOVED lines=12> */
.L_x_442:
[----:B------:R-:W-:Y:S05]  /*ce90*/  BSYNC B0 ;  /* 0x0000000000007941 */ /* 0x000fea0003800000 */
.L_x_441:
        /* <DEDUP_REMOVED lines=9> */
.L_x_444:
[----:B------:R-:W-:Y:S05]  /*cf30*/  BSYNC B0 ;  /* 0x0000000000007941 */ /* 0x000fea0003800000 */
.L_x_443:
        /* <DEDUP_REMOVED lines=9> */
.L_x_446:
[----:B------:R-:W-:Y:S05]  /*cfd0*/  BSYNC B0 ;  /* 0x0000000000007941 */ /* 0x000fea0003800000 */
.L_x_445:
        /* <DEDUP_REMOVED lines=12> */
.L_x_448:
[----:B------:R-:W-:Y:S05]  /*d0a0*/  BSYNC B0 ;  /* 0x0000000000007941 */ /* 0x000fea0003800000 */
.L_x_447:
[----:B0----5:R-:W-:Y:S01]  /*d0b0*/  IMAD.U32 R12, R15, 0x10000, RZ ;  /* 0x000100000f0c7824 */ /* 0x021fe200078e00ff */
[----:B------:R-:W-:Y:S01]  /*d0c0*/  @P3 MOV R13, R7 ;  /* 0x00000007000d3202 */ /* 0x000fe20000000f00 */
[----:B------:R-:W-:Y:S01]  /*d0d0*/  BSSY B0, `(.L_x_449) ;  /* 0x000000a000007945 */ /* 0x000fe20003800000 */
[----:B------:R-:W-:Y:S01]  /*d0e0*/  ISETP.GT.AND P4, PT, R0, 0x30, P1 ;  /* 0x000000300000780c */ /* 0x000fe20000f84270 */
        /* <DEDUP_REMOVED lines=8> */
.L_x_450:
[----:B------:R-:W-:Y:S05]  /*d170*/  BSYNC B0 ;  /* 0x0000000000007941 */ /* 0x000fea0003800000 */
.L_x_449:
[----:B-----5:R-:W-:Y:S01]  /*d180*/  IMAD.U32 R11, R15, 0x10000, RZ ;  /* 0x000100000f0b7824 */ /* 0x020fe200078e00ff */
[----:B------:R-:W-:Y:S01]  /*d190*/  ISETP.GT.AND P3, PT, R0, 0x31, P1 ;  /* 0x000000310000780c */ /* 0x000fe20000f64270 */
[----:B------:R-:W-:Y:S02]  /*d1a0*/  BSSY B0, `(.L_x_451) ;  /* 0x0000008000007945 */ /* 0x000fe40003800000 */
[----:B------:R-:W-:-:S04]  /*d1b0*/  FMUL R11, R11, UR16 ;  /* 0x000000100b0b7c20 */ /* 0x000fc80008400000 */
[----:B------:R-:W-:-:S05]  /*d1c0*/  FFMA R11, R50, UR13, R11 ;  /* 0x0000000d320b7c23 */ /* 0x000fca000800000b */
[----:B0-----:R-:W-:Y:S02]  /*d1d0*/  F2FP.BF16.F32.PACK_AB R12, RZ, R11 ;  /* 0x0000000bff0c723e */ /* 0x001fe400000010ff */
[----:B------:R-:W-:-:S05]  /*d1e0*/  IADD3.X R11, R7, UR5, RZ, P2, !PT ;  /* 0x00000005070b7c10 */ /* 0x000fca00097fe4ff */
[----:B------:R0:W-:Y:S01]  /*d1f0*/  @P4 STG.E.U16 desc[UR14][R10.64+0x60], R12 ;  /* 0x0000600c0a004986 */ /* 0x0001e2000c10150e */
[----:B------:R-:W-:Y:S05]  /*d200*/  @!P3 BRA `(.L_x_452) ;  /* 0x000000000004b947 */ /* 0x000fea0003800000 */
[----:B------:R0:W5:Y:S02]  /*d210*/  LDG.E.LTC128B.U16 R15, desc[UR14][R8.64+0x62] ;  /* 0x0000620e080f7981 */ /* 0x000164000c1e1520 */
.L_x_452:
[----:B------:R-:W-:Y:S05]  /*d220*/  BSYNC B0 ;  /* 0x0000000000007941 */ /* 0x000fea0003800000 */
.L_x_451:
[----:B0----5:R-:W-:Y:S01]  /*d230*/  IMAD.U32 R12, R15, 0x10000, RZ ;  /* 0x000100000f0c7824 */ /* 0x021fe200078e00ff */
[----:B------:R-:W-:Y:S01]  /*d240*/  ISETP.GT.AND P2, PT, R0, 0x38, P0 ;  /* 0x000000380000780c */ /* 0x000fe20000744270 */
[----:B------:R-:W-:Y:S02]  /*d250*/  BSSY B0, `(.L_x_453) ;  /* 0x000000a000007945 */ /* 0x000fe40003800000 */
[----:B------:R-:W-:-:S04]  /*d260*/  FMUL R12, R12, UR16 ;  /* 0x000000100c0c7c20 */ /* 0x000fc80008400000 */
[----:B------:R-:W-:-:S05]  /*d270*/  FFMA R12, R51, UR13, R12 ;  /* 0x0000000d330c7c23 */ /* 0x000fca000800000c */
[----:B------:R-:W-:Y:S01]  /*d280*/  F2FP.BF16.F32.PACK_AB R13, RZ, R12 ;  /* 0x0000000cff0d723e */ /* 0x000fe200000010ff */
[----:B------:R-:W-:-:S03]  /*d290*/  VIADD R12, R2, UR8 ;  /* 0x00000008020c7c36 */ /* 0x000fc60008000000 */
[----:B------:R-:W-:Y:S01]  /*d2a0*/  PRMT R14, R13, 0x7610, R14 ;  /* 0x000076100d0e7816 */ /* 0x000fe2000000000e */
[----:B------:R-:W-:-:S05]  /*d2b0*/  @P3 IMAD.MOV.U32 R13, RZ, RZ, R11 ;  /* 0x000000ffff0d3224 */ /* 0x000fca00078e000b */
[----:B------:R0:W-:Y:S01]  /*d2c0*/  @P3 STG.E.U16 desc[UR14][R12.64+0x62], R14 ;  /* 0x0000620e0c003986 */ /* 0x0001e2000c10150e */
[----:B------:R-:W-:Y:S05]  /*d2d0*/  @!P2 BRA `(.L_x_454) ;  /* 0x000000000004a947 */ /* 0x000fea0003800000 */
[----:B------:R0:W5:Y:S02]  /*d2e0*/  LDG.E.LTC128B.U16 R15, desc[UR14][R4.64+0x70] ;  /* 0x0000700e040f7981 */ /* 0x000164000c1e1520 */
.L_x_454:
[----:B------:R-:W-:Y:S05]  /*d2f0*/  BSYNC B0 ;  /* 0x0000000000007941 */ /* 0x000fea0003800000 */
.L_x_453:
        /* <DEDUP_REMOVED lines=12> */
.L_x_456:
[----:B------:R-:W-:Y:S05]  /*d3c0*/  BSYNC B0 ;  /* 0x0000000000007941 */ /* 0x000fea0003800000 */
.L_x_455:
        /* <DEDUP_REMOVED lines=12> */
.L_x_458:
[----:B------:R-:W-:Y:S05]  /*d490*/  BSYNC B0 ;  /* 0x0000000000007941 */ /* 0x000fea0003800000 */
.L_x_457:
[----:B0----5:R-:W-:Y:S01]  /*d4a0*/  IMAD.U32 R12, R15, 0x10000, RZ ;  /* 0x000100000f0c7824 */ /* 0x021fe200078e00ff */
[----:B------:R-:W-:Y:S01]  /*d4b0*/  ISETP.GT.AND P3, PT, R0, 0x39, P1 ;  /* 0x000000390000780c */ /* 0x000fe20000f64270 */
[----:B------:R-:W-:Y:S02]  /*d4c0*/  BSSY B0, `(.L_x_459) ;  /* 0x000000a000007945 */ /* 0x000fe40003800000 */
[----:B------:R-:W-:Y:S01]  /*d4d0*/  FMUL R13, R12, UR16 ;  /* 0x000000100c0d7c20 */ /* 0x000fe20008400000 */
[----:B------:R-:W-:-:S03]  /*d4e0*/  VIADD R12, R2, UR8 ;  /* 0x00000008020c7c36 */ /* 0x000fc60008000000 */
[----:B------:R-:W-:-:S05]  /*d4f0*/  FFMA R13, R54, UR13, R13 ;  /* 0x0000000d360d7c23 */ /* 0x000fca000800000d */
[----:B------:R-:W-:-:S04]  /*d500*/  F2FP.BF16.F32.PACK_AB R13, RZ, R13 ;  /* 0x0000000dff0d723e */ /* 0x000fc800000010ff */
[----:B------:R-:W-:Y:S02]  /*d510*/  PRMT R14, R13, 0x7610, R14 ;  /* 0x000076100d0e7816 */ /* 0x000fe4000000000e */
[----:B------:R-:W-:-:S05]  /*d520*/  @P2 MOV R13, R11 ;  /* 0x0000000b000d2202 */ /* 0x000fca0000000f00 */
[----:B------:R0:W-:Y:S01]  /*d530*/  @P2 STG.E.U16 desc[UR14][R12.64+0x70], R14 ;  /* 0x0000700e0c002986 */ /* 0x0001e2000c10150e */
[----:B------:R-:W-:Y:S05]  /*d540*/  @!P3 BRA `(.L_x_460) ;  /* 0x000000000004b947 */ /* 0x000fea0003800000 */
[----:B------:R0:W5:Y:S02]  /*d550*/  LDG.E.LTC128B.U16 R15, desc[UR14][R8.64+0x72] ;  /* 0x0000720e080f7981 */ /* 0x000164000c1e1520 */
.L_x_460:
[----:B------:R-:W-:Y:S05]  /*d560*/  BSYNC B0 ;  /* 0x0000000000007941 */ /* 0x000fea0003800000 */
.L_x_459:
        /* <DEDUP_REMOVED lines=12> */
.L_x_462:
[----:B------:R-:W-:Y:S05]  /*d630*/  BSYNC B0 ;  /* 0x0000000000007941 */ /* 0x000fea0003800000 */
.L_x_461:
        /* <DEDUP_REMOVED lines=12> */
.L_x_464:
[----:B------:R-:W-:Y:S05]  /*d700*/  BSYNC B0 ;  /* 0x0000000000007941 */ /* 0x000fea0003800000 */
.L_x_463:
        /* <DEDUP_REMOVED lines=12> */
.L_x_466:
[----:B------:R-:W-:Y:S05]  /*d7d0*/  BSYNC B0 ;  /* 0x0000000000007941 */ /* 0x000fea0003800000 */
.L_x_465:
[----:B0----5:R-:W-:Y:S01]  /*d7e0*/  IMAD.U32 R12, R15, 0x10000, RZ ;  /* 0x000100000f0c7824 */ /* 0x021fe200078e00ff */
[----:B------:R-:W-:Y:S01]  /*d7f0*/  ISETP.GT.AND P3, PT, R0, 0x41, P1 ;  /* 0x000000410000780c */ /* 0x000fe20000f64270 */
[----:B------:R-:W-:Y:S02]  /*d800*/  BSSY B0, `(.L_x_467) ;  /* 0x000000a000007945 */ /* 0x000fe40003800000 */
[----:B------:R-:W-:Y:S01]  /*d810*/  FMUL R13, R12, UR16 ;  /* 0x000000100c0d7c20 */ /* 0x000fe20008400000 */
[----:B------:R-:W-:-:S03]  /*d820*/  VIADD R12, R2, UR8 ;  /* 0x00000008020c7c36 */ /* 0x000fc60008000000 */
[----:B------:R-:W-:-:S05]  /*d830*/  FFMA R13, R58, UR13, R13 ;  /* 0x0000000d3a0d7c23 */ /* 0x000fca000800000d */
[----:B------:R-:W-:-:S04]  /*d840*/  F2FP.BF16.F32.PACK_AB R13, RZ, R13 ;  /* 0x0000000dff0d723e */ /* 0x000fc800000010ff */
[----:B------:R-:W-:Y:S01]  /*d850*/  PRMT R14, R13, 0x7610, R14 ;  /* 0x000076100d0e7816 */ /* 0x000fe2000000000e */
[----:B------:R-:W-:-:S05]  /*d860*/  @P2 IMAD.MOV.U32 R13, RZ, RZ, R11 ;  /* 0x000000ffff0d2224 */ /* 0x000fca00078e000b */
[----:B------:R0:W-:Y:S01]  /*d870*/  @P2 STG.E.U16 desc[UR14][R12.64+0x80], R14 ;  /* 0x0000800e0c002986 */ /* 0x0001e2000c10150e */
[----:B------:R-:W-:Y:S05]  /*d880*/  @!P3 BRA `(.L_x_468) ;  /* 0x000000000004b947 */ /* 0x000fea0003800000 */
[----:B------:R0:W5:Y:S02]  /*d890*/  LDG.E.LTC128B.U16 R15, desc[UR14][R8.64+0x82] ;  /* 0x0000820e080f7981 */ /* 0x000164000c1e1520 */
.L_x_468:
[----:B------:R-:W-:Y:S05]  /*d8a0*/  BSYNC B0 ;  /* 0x0000000000007941 */ /* 0x000fea0003800000 */
.L_x_467:
[----:B0----5:R-:W-:Y:S01]  /*d8b0*/  SHF.L.U32 R12, R15, 0x10, RZ ;  /* 0x000000100f0c7819 */ /* 0x021fe200000006ff */
[----:B------:R-:W-:Y:S01]  /*d8c0*/  BSSY B0, `(.L_x_469) ;  /* 0x000000b000007945 */ /* 0x000fe20003800000 */
[----:B------:R-:W-:-:S03]  /*d8d0*/  ISETP.GT.AND P2, PT, R0, 0x48, P0 ;  /* 0x000000480000780c */ /* 0x000fc60000744270 */
        /* <DEDUP_REMOVED lines=9> */
.L_x_470:
[----:B------:R-:W-:Y:S05]  /*d970*/  BSYNC B0 ;  /* 0x0000000000007941 */ /* 0x000fea0003800000 */
.L_x_469:
        /* <DEDUP_REMOVED lines=12> */
.L_x_472:
[----:B------:R-:W-:Y:S05]  /*da40*/  BSYNC B0 ;  /* 0x0000000000007941 */ /* 0x000fea0003800000 */
.L_x_471:
        /* <DEDUP_REMOVED lines=12> */
.L_x_474:
[----:B------:R-:W-:Y:S05]  /*db10*/  BSYNC B0 ;  /* 0x0000000000007941 */ /* 0x000fea0003800000 */
.L_x_473:
        /* <DEDUP_REMOVED lines=12> */
.L_x_476:
[----:B------:R-:W-:Y:S05]  /*dbe0*/  BSYNC B0 ;  /* 0x0000000000007941 */ /* 0x000fea0003800000 */
.L_x_475:
[----:B0----5:R-:W-:Y:S01]  /*dbf0*/  IMAD.U32 R12, R15, 0x10000, RZ ;  /* 0x000100000f0c7824 */ /* 0x021fe200078e00ff */
[----:B------:R-:W-:Y:S01]  /*dc00*/  ISETP.GT.AND P2, PT, R0, 0x50, P0 ;  /* 0x000000500000780c */ /* 0x000fe20000744270 */
[----:B------:R-:W-:Y:S02]  /*dc10*/  BSSY B0, `(.L_x_477) ;  /* 0x000000a000007945 */ /* 0x000fe40003800000 */
        /* <DEDUP_REMOVED lines=9> */
.L_x_478:
[----:B------:R-:W-:Y:S05]  /*dcb0*/  BSYNC B0 ;  /* 0x0000000000007941 */ /* 0x000fea0003800000 */
.L_x_477:
        /* <DEDUP_REMOVED lines=12> */
.L_x_480:
[----:B------:R-:W-:Y:S05]  /*dd80*/  BSYNC B0 ;  /* 0x0000000000007941 */ /* 0x000fea0003800000 */
.L_x_479:
        /* <DEDUP_REMOVED lines=12> */
.L_x_482:
[----:B------:R-:W-:Y:S05]  /*de50*/  BSYNC B0 ;  /* 0x0000000000007941 */ /* 0x000fea0003800000 */
.L_x_481:
        /* <DEDUP_REMOVED lines=12> */
.L_x_484:
[----:B------:R-:W-:Y:S05]  /*df20*/  BSYNC B0 ;  /* 0x0000000000007941 */ /* 0x000fea0003800000 */
.L_x_483:
[----:B0----5:R-:W-:Y:S01]  /*df30*/  IMAD.U32 R12, R15, 0x10000, RZ ;  /* 0x000100000f0c7824 */ /* 0x021fe200078e00ff */
[----:B------:R-:W-:Y:S01]  /*df40*/  ISETP.GT.AND P2, PT, R0, 0x58, P0 ;  /* 0x000000580000780c */ /* 0x000fe20000744270 */
[----:B------:R-:W-:Y:S02]  /*df50*/  BSSY B0, `(.L_x_485) ;  /* 0x000000a000007945 */ /* 0x000fe40003800000 */
[----:B------:R-:W-:-:S04]  /*df60*/  FMUL R12, R12, UR16 ;  /* 0x000000100c0c7c20 */ /* 0x000fc80008400000 */
[----:B------:R-:W-:-:S05]  /*df70*/  FFMA R12, R67, UR13, R12 ;  /* 0x0000000d430c7c23 */ /* 0x000fca000800000c */
[----:B------:R-:W-:Y:S01]  /*df80*/  F2FP.BF16.F32.PACK_AB R13, RZ, R12 ;  /* 0x0000000cff0d723e */ /* 0x000fe200000010ff */
[----:B------:R-:W-:-:S03]  /*df90*/  VIADD R12, R2, UR8 ;  /* 0x00000008020c7c36 */ /* 0x000fc60008000000 */
[----:B------:R-:W-:Y:S02]  /*dfa0*/  PRMT R14, R13, 0x7610, R14 ;  /* 0x000076100d0e7816 */ /* 0x000fe4000000000e */
[----:B------:R-:W-:-:S05]  /*dfb0*/  @P3 MOV R13, R11 ;  /* 0x0000000b000d3202 */ /* 0x000fca0000000f00 */
[----:B------:R0:W-:Y:S01]  /*dfc0*/  @P3 STG.E.U16 desc[UR14][R12.64+0xa2], R14 ;  /* 0x0000a20e0c003986 */ /* 0x0001e2000c10150e */
[----:B------:R-:W-:Y:S05]  /*dfd0*/  @!P2 BRA `(.L_x_486) ;  /* 0x000000000004a947 */ /* 0x000fea0003800000 */
[----:B------:R0:W5:Y:S02]  /*dfe0*/  LDG.E.LTC128B.U16 R15, desc[UR14][R4.64+0xb0] ;  /* 0x0000b00e040f7981 */ /* 0x000164000c1e1520 */
.L_x_486:
[----:B------:R-:W-:Y:S05]  /*dff0*/  BSYNC B0 ;  /* 0x0000000000007941 */ /* 0x000fea0003800000 */
.L_x_485:
        /* <DEDUP_REMOVED lines=12> */
.L_x_488:
[----:B------:R-:W-:Y:S05]  /*e0c0*/  BSYNC B0 ;  /* 0x0000000000007941 */ /* 0x000fea0003800000 */
.L_x_487:
        /* <DEDUP_REMOVED lines=12> */
.L_x_490:
[----:B------:R-:W-:Y:S05]  /*e190*/  BSYNC B0 ;  /* 0x0000000000007941 */ /* 0x000fea0003800000 */
.L_x_489:
        /* <DEDUP_REMOVED lines=12> */
.L_x_492:
[----:B------:R-:W-:Y:S05]  /*e260*/  BSYNC B0 ;  /* 0x0000000000007941 */ /* 0x000fea0003800000 */
.L_x_491:
        /* <DEDUP_REMOVED lines=12> */
.L_x_494:
[----:B------:R-:W-:Y:S05]  /*e330*/  BSYNC B0 ;  /* 0x0000000000007941 */ /* 0x000fea0003800000 */
.L_x_493:
        /* <DEDUP_REMOVED lines=12> */
.L_x_496:
[----:B------:R-:W-:Y:S05]  /*e400*/  BSYNC B0 ;  /* 0x0000000000007941 */ /* 0x000fea0003800000 */
.L_x_495:
        /* <DEDUP_REMOVED lines=12> */
.L_x_498:
[----:B------:R-:W-:Y:S05]  /*e4d0*/  BSYNC B0 ;  /* 0x0000000000007941 */ /* 0x000fea0003800000 */
.L_x_497:
        /* <DEDUP_REMOVED lines=12> */
.L_x_500:
[----:B------:R-:W-:Y:S05]  /*e5a0*/  BSYNC B0 ;  /* 0x0000000000007941 */ /* 0x000fea0003800000 */
.L_x_499:
        /* <DEDUP_REMOVED lines=12> */
.L_x_502:
[----:B------:R-:W-:Y:S05]  /*e670*/  BSYNC B0 ;  /* 0x0000000000007941 */ /* 0x000fea0003800000 */
.L_x_501:
[----:B0----5:R-:W-:Y:S01]  /*e680*/  IMAD.U32 R12, R15, 0x10000, RZ ;  /* 0x000100000f0c7824 */ /* 0x021fe200078e00ff */
[----:B------:R-:W-:Y:S01]  /*e690*/  ISETP.GT.AND P3, PT, R0, 0x69, P0 ;  /* 0x000000690000780c */ /* 0x000fe20000764270 */
[----:B------:R-:W-:Y:S02]  /*e6a0*/  BSSY B0, `(.L_x_503) ;  /* 0x000000a000007945 */ /* 0x000fe40003800000 */
[----:B------:R-:W-:Y:S01]  /*e6b0*/  FMUL R13, R12, UR16 ;  /* 0x000000100c0d7c20 */ /* 0x000fe20008400000 */
[----:B------:R-:W-:-:S03]  /*e6c0*/  @P2 MOV R12, R2 ;  /* 0x00000002000c2202 */ /* 0x000fc60000000f00 */
[----:B------:R-:W-:-:S05]  /*e6d0*/  FFMA R13, R76, UR13, R13 ;  /* 0x0000000d4c0d7c23 */ /* 0x000fca000800000d */
[----:B------:R-:W-:-:S04]  /*e6e0*/  F2FP.BF16.F32.PACK_AB R13, RZ, R13 ;  /* 0x0000000dff0d723e */ /* 0x000fc800000010ff */
[----:B------:R-:W-:Y:S01]  /*e6f0*/  PRMT R14, R13, 0x7610, R14 ;  /* 0x000076100d0e7816 */ /* 0x000fe2000000000e */
[----:B------:R-:W-:-:S05]  /*e700*/  @P2 IMAD.MOV.U32 R13, RZ, RZ, R7 ;  /* 0x000000ffff0d2224 */ /* 0x000fca00078e0007 */
[----:B------:R0:W-:Y:S01]  /*e710*/  @P2 STG.E.U16 desc[UR14][R12.64+0xd0], R14 ;  /* 0x0000d00e0c002986 */ /* 0x0001e2000c10150e */
[----:B------:R-:W-:Y:S05]  /*e720*/  @!P3 BRA `(.L_x_504) ;  /* 0x000000000004b947 */ /* 0x000fea0003800000 */
[----:B------:R0:W5:Y:S02]  /*e730*/  LDG.E.LTC128B.U16 R15, desc[UR14][R4.64+0xd2] ;  /* 0x0000d20e040f7981 */ /* 0x000164000c1e1520 */
.L_x_504:
[----:B------:R-:W-:Y:S05]  /*e740*/  BSYNC B0 ;  /* 0x0000000000007941 */ /* 0x000fea0003800000 */
.L_x_503:
        /* <DEDUP_REMOVED lines=12> */
.L_x_506:
[----:B------:R-:W-:Y:S05]  /*e810*/  BSYNC B0 ;  /* 0x0000000000007941 */ /* 0x000fea0003800000 */
.L_x_505:
        /* <DEDUP_REMOVED lines=12> */
.L_x_508:
[----:B------:R-:W-:Y:S05]  /*e8e0*/  BSYNC B0 ;  /* 0x0000000000007941 */ /* 0x000fea0003800000 */
.L_x_507:
        /* <DEDUP_REMOVED lines=12> */
.L_x_510:
[----:B------:R-:W-:Y:S05]  /*e9b0*/  BSYNC B0 ;  /* 0x0000000000007941 */ /* 0x000fea0003800000 */
.L_x_509:
[----:B0----5:R-:W-:Y:S01]  /*e9c0*/  IMAD.U32 R12, R15, 0x10000, RZ ;  /* 0x000100000f0c7824 */ /* 0x021fe200078e00ff */
[----:B------:R-:W-:Y:S01]  /*e9d0*/  ISETP.GT.AND P3, PT, R0, 0x71, P0 ;  /* 0x000000710000780c */ /* 0x000fe20000764270 */
[----:B------:R-:W-:Y:S02]  /*e9e0*/  BSSY B0, `(.L_x_511) ;  /* 0x000000a000007945 */ /* 0x000fe40003800000 */
[----:B------:R-:W-:Y:S01]  /*e9f0*/  FMUL R13, R12, UR16 ;  /* 0x000000100c0d7c20 */ /* 0x000fe20008400000 */
[----:B------:R-:W-:-:S03]  /*ea00*/  @P2 IMAD.MOV.U32 R12, RZ, RZ, R2 ;  /* 0x000000ffff0c2224 */ /* 0x000fc600078e0002 */
[----:B------:R-:W-:-:S05]  /*ea10*/  FFMA R13, R80, UR13, R13 ;  /* 0x0000000d500d7c23 */ /* 0x000fca000800000d */
[----:B------:R-:W-:-:S04]  /*ea20*/  F2FP.BF16.F32.PACK_AB R13, RZ, R13 ;  /* 0x0000000dff0d723e */ /* 0x000fc800000010ff */
[----:B------:R-:W-:Y:S02]  /*ea30*/  PRMT R14, R13, 0x7610, R14 ;  /* 0x000076100d0e7816 */ /* 0x000fe4000000000e */
[----:B------:R-:W-:-:S05]  /*ea40*/  @P2 MOV R13, R7 ;  /* 0x00000007000d2202 */ /* 0x000fca0000000f00 */
[----:B------:R0:W-:Y:S01]  /*ea50*/  @P2 STG.E.U16 desc[UR14][R12.64+0xe0], R14 ;  /* 0x0000e00e0c002986 */ /* 0x0001e2000c10150e */
[----:B------:R-:W-:Y:S05]  /*ea60*/  @!P3 BRA `(.L_x_512) ;  /* 0x000000000004b947 */ /* 0x000fea0003800000 */
[----:B------:R0:W5:Y:S02]  /*ea70*/  LDG.E.LTC128B.U16 R15, desc[UR14][R4.64+0xe2] ;  /* 0x0000e20e040f7981 */ /* 0x000164000c1e1520 */
.L_x_512:
[----:B------:R-:W-:Y:S05]  /*ea80*/  BSYNC B0 ;  /* 0x0000000000007941 */ /* 0x000fea0003800000 */
.L_x_511:
        /* <DEDUP_REMOVED lines=12> */
.L_x_514:
[----:B------:R-:W-:Y:S05]  /*eb50*/  BSYNC B0 ;  /* 0x0000000000007941 */ /* 0x000fea0003800000 */
.L_x_513:
        /* <DEDUP_REMOVED lines=12> */
.L_x_516:
[----:B------:R-:W-:Y:S05]  /*ec20*/  BSYNC B0 ;  /* 0x0000000000007941 */ /* 0x000fea0003800000 */
.L_x_515:
        /* <DEDUP_REMOVED lines=12> */
.L_x_518:
[----:B------:R-:W-:Y:S05]  /*ecf0*/  BSYNC B0 ;  /* 0x0000000000007941 */ /* 0x000fea0003800000 */
.L_x_517:
        /* <DEDUP_REMOVED lines=12> */
.L_x_520:
[----:B------:R-:W-:Y:S05]  /*edc0*/  BSYNC B0 ;  /* 0x0000000000007941 */ /* 0x000fea0003800000 */
.L_x_519:
[----:B01--45:R-:W-:Y:S01]  /*edd0*/  SHF.L.U32 R4, R15, 0x10, RZ ;  /* 0x000000100f047819 */ /* 0x033fe200000006ff */
[----:B------:R-:W-:Y:S01]  /*ede0*/  @P0 IMAD.MOV.U32 R6, RZ, RZ, R2 ;  /* 0x000000ffff060224 */ /* 0x000fe200078e0002 */
        /* <DEDUP_REMOVED lines=8> */
.L_x_522:
[----:B------:R-:W-:Y:S05]  /*ee70*/  BSYNC B0 ;  /* 0x0000000000007941 */ /* 0x000fea0003800000 */
.L_x_521:
        /* <DEDUP_REMOVED lines=12> */
.L_x_524:
[----:B------:R-:W-:Y:S05]  /*ef40*/  BSYNC B0 ;  /* 0x0000000000007941 */ /* 0x000fea0003800000 */
.L_x_523:
[----:B-----5:R-:W-:Y:S02]  /*ef50*/  IMAD.U32 R15, R15, 0x10000, RZ ;  /* 0x000100000f0f7824 */ /* 0x020fe400078e00ff */
[----:B------:R-:W-:Y:S02]  /*ef60*/  VIADD R2, R2, UR8 ;  /* 0x0000000802027c36 */ /* 0x000fe40008000000 */
[----:B0-----:R-:W-:-:S04]  /*ef70*/  FMUL R0, R15, UR16 ;  /* 0x000000100f007c20 */ /* 0x001fc80008400000 */
[----:B------:R-:W-:Y:S01]  /*ef80*/  FFMA R0, R87, UR13, R0 ;  /* 0x0000000d57007c23 */ /* 0x000fe20008000000 */
[----:B------:R-:W-:Y:S06]  /*ef90*/  @!P1 EXIT ;  /* 0x000000000000994d */ /* 0x000fec0003800000 */
[----:B------:R-:W-:Y:S01]  /*efa0*/  F2FP.BF16.F32.PACK_AB R0, RZ, R0 ;  /* 0x00000000ff00723e */ /* 0x000fe200000010ff */
[----:B------:R-:W-:-:S05]  /*efb0*/  IMAD.MOV.U32 R3, RZ, RZ, R11 ;  /* 0x000000ffff037224 */ /* 0x000fca00078e000b */
[----:B------:R-:W-:Y:S01]  /*efc0*/  STG.E.U16 desc[UR14][R2.64+0xf2], R0 ;  /* 0x0000f20002007986 */ /* 0x000fe2000c10150e */
[----:B------:R-:W-:Y:S05]  /*efd0*/  EXIT ;  /* 0x000000000000794d */ /* 0x000fea0003800000 */
.L_x_22:
[----:B------:R-:W2:Y:S01]  /*efe0*/  LDL.LU R7, [R1+0x8] ;  /* 0x0000080001077983 */ /* 0x000ea20000300800 */
[----:B------:R-:W-:-:S03]  /*eff0*/  ULDC.64 UR6, c[0x0][0x5c8] ;  /* 0x0001720000067ab9 */ /* 0x000fc60000000a00 */
[----:B------:R-:W3:Y:S04]  /*f000*/  LDL.LU R6, [R1+0xc] ;  /* 0x00000c0001067983 */ /* 0x000ee80000300800 */
[----:B------:R-:W4:Y:S04]  /*f010*/  LDL.LU R8, [R1+0x18] ;  /* 0x0000180001087983 */ /* 0x000f280000300800 */
[----:B------:R-:W5:Y:S04]  /*f020*/  LDL.LU R252, [R1+0x4c] ;  /* 0x00004c0001fc7983 */ /* 0x000f680000300800 */
        /* <DEDUP_REMOVED lines=35> */
[----:B------:R-:W5:Y:S01]  /*f260*/  LDL.LU R232, [R1+0xdc] ;  /* 0x0000dc0001e87983 */ /* 0x000f620000300800 */
[----:B------:R-:W-:-:S03]  /*f270*/  LEA R2, P2, R4, UR6, 0x1 ;  /* 0x0000000604027c11 */ /* 0x000fc6000f8408ff */
[----:B------:R-:W5:Y:S04]  /*f280*/  LDL.LU R231, [R1+0xe0] ;  /* 0x0000e00001e77983 */ /* 0x000f680000300800 */
[----:B------:R-:W5:Y:S04]  /*f290*/  LDL.LU R233, [R1+0xe4] ;  /* 0x0000e40001e97983 */ /* 0x000f680000300800 */
[----:B------:R-:W5:Y:S04]  /*f2a0*/  LDL.LU R234, [R1+0xe8] ;  /* 0x0000e80001ea7983 */ /* 0x000f680000300800 */
[----:B------:R-:W5:Y:S01]  /*f2b0*/  LDL.LU R235, [R1+0xec] ;  /* 0x0000ec0001eb7983 */ /* 0x000f620000300800 */
[----:B------:R-:W-:-:S03]  /*f2c0*/  LEA.HI.X R3, R4, UR7, R3, 0x1, P2 ;  /* 0x0000000704037c11 */ /* 0x000fc600090f0c03 */
[----:B------:R-:W5:Y:S04]  /*f2d0*/  LDL.LU R236, [R1+0xf0] ;  /* 0x0000f00001ec7983 */ /* 0x000f680000300800 */
[----:B------:R-:W5:Y:S04]  /*f2e0*/  LDL.LU R237, [R1+0xf4] ;  /* 0x0000f40001ed7983 */ /* 0x000f680000300800 */
[----:B------:R-:W5:Y:S04]  /*f2f0*/  LDL.LU R238, [R1+0xf8] ;  /* 0x0000f80001ee7983 */ /* 0x000f680000300800 */
[----:B------:R-:W5:Y:S04]  /*f300*/  LDL.LU R239, [R1+0xfc] ;  /* 0x0000fc0001ef7983 */ /* 0x000f680000300800 */
[----:B------:R-:W4:Y:S04]  /*f310*/  LDL.LU R4, [R1+0x4] ;  /* 0x0000040001047983 */ /* 0x000f280000300800 */
[----:B------:R-:W5:Y:S01]  /*f320*/  LDL.LU R5, [R1] ;  /* 0x0000000001057983 */ /* 0x000f620000300800 */
[----:B------:R-:W-:Y:S01]  /*f330*/  ISETP.GT.AND P2, PT, R0, 0x1, P0 ;  /* 0x000000010000780c */ /* 0x000fe20000744270 */
[----:B------:R-:W-:-:S02]  /*f340*/  USHF.L.U32 UR9, UR4, 0x1, URZ ;  /* 0x0000000104097899 */ /* 0x000fc4000800063f */
[----:B------:R-:W-:Y:S01]  /*f350*/  USHF.L.U64.HI UR8, UR4, 0x1, UR5 ;  /* 0x0000000104087899 */ /* 0x000fe20008010205 */
[----:B--2---:R-:W-:Y:S01]  /*f360*/  FMUL R7, R7, UR13 ;  /* 0x0000000d07077c20 */ /* 0x004fe20008400000 */
[----:B---3--:R-:W-:-:S04]  /*f370*/  FMUL R6, R6, UR13 ;  /* 0x0000000d06067c20 */ /* 0x008fc80008400000 */
[----:B------:R-:W-:Y:S02]  /*f380*/  F2FP.BF16.F32.PACK_AB R7, RZ, R7 ;  /* 0x00000007ff07723e */ /* 0x000fe400000010ff */
[----:B------:R-:W-:Y:S01]  /*f390*/  F2FP.BF16.F32.PACK_AB R6, RZ, R6 ;  /* 0x00000006ff06723e */ /* 0x000fe200000010ff */
[----:B----4-:R-:W-:Y:S01]  /*f3a0*/  FMUL R4, R4, UR13 ;  /* 0x0000000d04047c20 */ /* 0x010fe20008400000 */
[----:B-----5:R-:W-:-:S04]  /*f3b0*/  FMUL R5, R5, UR13 ;  /* 0x0000000d05057c20 */ /* 0x020fc80008400000 */
[----:B------:R-:W-:Y:S02]  /*f3c0*/  F2FP.BF16.F32.PACK_AB R4, RZ, R4 ;  /* 0x00000004ff04723e */ /* 0x000fe400000010ff */
[----:B------:R-:W-:-:S03]  /*f3d0*/  F2FP.BF16.F32.PACK_AB R5, RZ, R5 ;  /* 0x00000005ff05723e */ /* 0x000fc600000010ff */
[----:B------:R1:W-:Y:S04]  /*f3e0*/  @P2 STG.E.U16 desc[UR14][R2.64+0x2], R4 ;  /* 0x0000020402002986 */ /* 0x0003e8000c10150e */
[----:B------:R2:W-:Y:S01]  /*f3f0*/  @P1 STG.E.U16 desc[UR14][R2.64], R5 ;  /* 0x0000000502001986 */ /* 0x0005e2000c10150e */
[----:B------:R-:W-:-:S04]  /*f400*/  ISETP.GT.AND P1, PT, R14, 0x8, PT ;  /* 0x000000080e00780c */ /* 0x000fc80003f24270 */
[----:B------:R-:W-:Y:S02]  /*f410*/  ISETP.GT.AND P2, PT, R0, RZ, P1 ;  /* 0x000000ff0000720c */ /* 0x000fe40000f44270 */
[----:B-1----:R-:W-:-:S04]  /*f420*/  IADD3 R4, P3, R2, UR9, RZ ;  /* 0x0000000902047c10 */ /* 0x002fc8000ff7e0ff */
[----:B--2---:R-:W-:-:S07]  /*f430*/  IADD3.X R5, R3, UR8, RZ, P3, !PT ;  /* 0x0000000803057c10 */ /* 0x004fce0009ffe4ff */
[----:B------:R1:W-:Y:S01]  /*f440*/  @P2 STG.E.U16 desc[UR14][R4.64], R7 ;  /* 0x0000000704002986 */ /* 0x0003e2000c10150e */
[----:B------:R-:W-:-:S03]  /*f450*/  ISETP.GT.AND P2, PT, R0, 0x1, P1 ;  /* 0x000000010000780c */ /* 0x000fc60000f44270 */
[----:B-1----:R-:W2:Y:S10]  /*f460*/  LDL.LU R7, [R1+0x14] ;  /* 0x0000140001077983 */ /* 0x002eb40000300800 */
[----:B------:R1:W-:Y:S04]  /*f470*/  @P2 STG.E.U16 desc[UR14][R4.64+0x2], R6 ;  /* 0x0000020604002986 */ /* 0x0003e8000c10150e */
[----:B-1----:R-:W3:Y:S01]  /*f480*/  LDL.LU R6, [R1+0x10] ;  /* 0x0000100001067983 */ /* 0x002ee20000300800 */
[----:B------:R-:W-:Y:S01]  /*f490*/  ISETP.GT.AND P2, PT, R0, 0x8, P0 ;  /* 0x000000080000780c */ /* 0x000fe20000744270 */
[----:B------:R-:W-:Y:S01]  /*f4a0*/  FMUL R8, R8, UR13 ;  /* 0x0000000d08087c20 */ /* 0x000fe20008400000 */
[----:B------:R-:W-:-:S02]  /*f4b0*/  ISETP.GT.AND P3, PT, R0, 0x9, P0 ;  /* 0x000000090000780c */ /* 0x000fc40000764270 */
[----:B------:R-:W-:Y:S01]  /*f4c0*/  ISETP.GT.AND P4, PT, R0, 0x8, P1 ;  /* 0x000000080000780c */ /* 0x000fe20000f84270 */
[----:B--2---:R-:W-:-:S05]  /*f4d0*/  FMUL R7, R7, UR13 ;  /* 0x0000000d07077c20 */ /* 0x004fca0008400000 */
[----:B------:R-:W-:Y:S01]  /*f4e0*/  F2FP.BF16.F32.PACK_AB R7, RZ, R7 ;  /* 0x00000007ff07723e */ /* 0x000fe200000010ff */
[----:B---3--:R-:W-:-:S05]  /*f4f0*/  FMUL R6, R6, UR13 ;  /* 0x0000000d06067c20 */ /* 0x008fca0008400000 */
[----:B------:R-:W-:-:S04]  /*f500*/  F2FP.BF16.F32.PACK_AB R6, RZ, R6 ;  /* 0x00000006ff06723e */ /* 0x000fc800000010ff */
[----:B------:R-:W-:Y:S02]  /*f510*/  PRMT R9, R6, 0x7610, R9 ;  /* 0x0000761006097816 */ /* 0x000fe40000000009 */
[----:B------:R-:W-:Y:S01]  /*f520*/  F2FP.BF16.F32.PACK_AB R6, RZ, R8 ;  /* 0x00000008ff06723e */ /* 0x000fe200000010ff */
[----:B------:R1:W-:Y:S04]  /*f530*/  @P3 STG.E.U16 desc[UR14][R2.64+0x12], R7 ;  /* 0x0000120702003986 */ /* 0x0003e8000c10150e */
[----:B------:R-:W2:Y:S04]  /*f540*/  LDL.LU R8, [R1+0x28] ;  /* 0x0000280001087983 */ /* 0x000ea80000300800 */
[----:B------:R-:W-:Y:S04]  /*f550*/  @P2 STG.E.U16 desc[UR14][R2.64+0x10], R9 ;  /* 0x0000100902002986 */ /* 0x000fe8000c10150e */
[----:B-1----:R-:W3:Y:S04]  /*f560*/  LDL.LU R7, [R1+0x24] ;  /* 0x0000240001077983 */ /* 0x002ee80000300800 */
[----:B------:R1:W-:Y:S04]  /*f570*/  @P4 STG.E.U16 desc[UR14][R4.64+0x10], R6 ;  /* 0x0000100604004986 */ /* 0x0003e8000c10150e */
[----:B-1----:R-:W4:Y:S01]  /*f580*/  LDL.LU R6, [R1+0x1c] ;  /* 0x00001c0001067983 */ /* 0x002f220000300800 */
[----:B------:R-:W-:Y:S01]  /*f590*/  ISETP.GT.AND P2, PT, R0, 0x9, P1 ;  /* 0x000000090000780c */ /* 0x000fe20000f44270 */
[----:B----4-:R-:W-:-:S05]  /*f5a0*/  FMUL R6, R6, UR13 ;  /* 0x0000000d06067c20 */ /* 0x010fca0008400000 */
[----:B------:R-:W-:-:S07]  /*f5b0*/  F2FP.BF16.F32.PACK_AB R6, RZ, R6 ;  /* 0x00000006ff06723e */ /* 0x000fce00000010ff */
[----:B------:R1:W-:Y:S04]  /*f5c0*/  @P2 STG.E.U16 desc[UR14][R4.64+0x12], R6 ;  /* 0x0000120604002986 */ /* 0x0003e8000c10150e */
[----:B-1----:R-:W4:Y:S01]  /*f5d0*/  LDL.LU R6, [R1+0x20] ;  /* 0x0000200001067983 */ /* 0x002f220000300800 */
[----:B--2---:R-:W-:Y:S01]  /*f5e0*/  FMUL R8, R8, UR13 ;  /* 0x0000000d08087c20 */ /* 0x004fe20008400000 */
[C---:B------:R-:W-:Y:S01]  /*f5f0*/  ISETP.GT.AND P2, PT, R0.reuse, 0x10, P0 ;  /* 0x000000100000780c */ /* 0x040fe20000744270 */
[----:B---3--:R-:W-:Y:S01]  /*f600*/  FMUL R7, R7, UR13 ;  /* 0x0000000d07077c20 */ /* 0x008fe20008400000 */
[C---:B------:R-:W-:Y:S02]  /*f610*/  ISETP.GT.AND P3, PT, R0.reuse, 0x11, P0 ;  /* 0x000000110000780c */ /* 0x040fe40000764270 */
[----:B------:R-:W-:-:S02]  /*f620*/  ISETP.GT.AND P4, PT, R0, 0x10, P1 ;  /* 0x000000100000780c */ /* 0x000fc40000f84270 */
[----:B------:R-:W-:Y:S01]  /*f630*/  F2FP.BF16.F32.PACK_AB R7, RZ, R7 ;  /* 0x00000007ff07723e */ /* 0x000fe200000010ff */
[----:B----4-:R-:W-:-:S05]  /*f640*/  FMUL R6, R6, UR13 ;  /* 0x0000000d06067c20 */ /* 0x010fca0008400000 */
[----:B------:R-:W-:-:S04]  /*f650*/  F2FP.BF16.F32.PACK_AB R6, RZ, R6 ;  /* 0x00000006ff06723e */ /* 0x000fc800000010ff */
[----:B------:R-:W-:Y:S02]  /*f660*/  PRMT R9, R6, 0x7610, R9 ;  /* 0x0000761006097816 */ /* 0x000fe40000000009 */
[----:B------:R-:W-:Y:S02]  /*f670*/  F2FP.BF16.F32.PACK_AB R6, RZ, R8 ;  /* 0x00000008ff06723e */ /* 0x000fe400000010ff */
[----:B------:R-:W2:Y:S04]  /*f680*/  LDL.LU R8, [R1+0x2c] ;  /* 0x00002c0001087983 */ /* 0x000ea80000300800 */
[----:B------:R1:W-:Y:S01]  /*f690*/  @P2 STG.E.U16 desc[UR14][R2.64+0x20], R9 ;  /* 0x0000200902002986 */ /* 0x0003e2000c10150e */
[----:B------:R-:W-:-:S03]  /*f6a0*/  ISETP.GT.AND P2, PT, R0, 0x11, P1 ;  /* 0x000000110000780c */ /* 0x000fc60000f44270 */
[----:B------:R-:W-:Y:S04]  /*f6b0*/  @P3 STG.E.U16 desc[UR14][R2.64+0x22], R7 ;  /* 0x0000220702003986 */ /* 0x000fe8000c10150e */
[----:B------:R3:W-:Y:S04]  /*f6c0*/  @P4 STG.E.U16 desc[UR14][R4.64+0x20], R6 ;  /* 0x0000200604004986 */ /* 0x0007e8000c10150e */
[----:B-1----:R-:W4:Y:S01]  /*f6d0*/  LDL.LU R9, [R1+0x34] ;  /* 0x0000340001097983 */ /* 0x002f220000300800 */
[----:B--2---:R-:W-:-:S05]  /*f6e0*/  FMUL R8, R8, UR13 ;  /* 0x0000000d08087c20 */ /* 0x004fca0008400000 */
[----:B------:R-:W-:-:S04]  /*f6f0*/  F2FP.BF16.F32.PACK_AB R8, RZ, R8 ;  /* 0x00000008ff08723e */ /* 0x000fc800000010ff */
[----:B---3--:R-:W-:Y:S02]  /*f700*/  PRMT R6, R8, 0x7610, R6 ;  /* 0x0000761008067816 */ /* 0x008fe40000000006 */
[----:B------:R-:W2:Y:S04]  /*f710*/  LDL.LU R8, [R1+0x30] ;  /* 0x0000300001087983 */ /* 0x000ea80000300800 */
[----:B------:R1:W-:Y:S04]  /*f720*/  @P2 STG.E.U16 desc[UR14][R4.64+0x22], R6 ;  /* 0x0000220604002986 */ /* 0x0003e8000c10150e */
[----:B-1----:R-:W3:Y:S01]  /*f730*/  LDL.LU R6, [R1+0x3c] ;  /* 0x00003c0001067983 */ /* 0x002ee20000300800 */
[----:B------:R-:W-:Y:S01]  /*f740*/  ISETP.GT.AND P2, PT, R0, 0x18, P0 ;  /* 0x000000180000780c */ /* 0x000fe20000744270 */
[----:B----4-:R-:W-:Y:S01]  /*f750*/  FMUL R9, R9, UR13 ;  /* 0x0000000d09097c20 */ /* 0x010fe20008400000 */
[----:B--2---:R-:W-:-:S05]  /*f760*/  FMUL R8, R8, UR13 ;  /* 0x0000000d08087c20 */ /* 0x004fca0008400000 */
[----:B------:R-:W-:Y:S02]  /*f770*/  F2FP.BF16.F32.PACK_AB R7, RZ, R8 ;  /* 0x00000008ff07723e */ /* 0x000fe400000010ff */
[----:B------:R-:W-:Y:S02]  /*f780*/  F2FP.BF16.F32.PACK_AB R8, RZ, R9 ;  /* 0x00000009ff08723e */ /* 0x000fe400000010ff */
[----:B------:R-:W2:Y:S01]  /*f790*/  LDL.LU R9, [R1+0x38] ;  /* 0x0000380001097983 */ /* 0x000ea20000300800 */
[C---:B------:R-:W-:Y:S02]  /*f7a0*/  ISETP.GT.AND P3, PT, R0.reuse, 0x19, P0 ;  /* 0x000000190000780c */ /* 0x040fe40000764270 */
[----:B------:R-:W-:Y:S01]  /*f7b0*/  ISETP.GT.AND P4, PT, R0, 0x18, P1 ;  /* 0x000000180000780c */ /* 0x000fe20000f84270 */
[----:B------:R1:W-:Y:S01]  /*f7c0*/  @P2 STG.E.U16 desc[UR14][R2.64+0x30], R7 ;  /* 0x0000300702002986 */ /* 0x0003e2000c10150e */
[----:B---3--:R-:W-:-:S05]  /*f7d0*/  FMUL R6, R6, UR13 ;  /* 0x0000000d06067c20 */ /* 0x008fca0008400000 */
[----:B------:R-:W-:Y:S01]  /*f7e0*/  F2FP.BF16.F32.PACK_AB R6, RZ, R6 ;  /* 0x00000006ff06723e */ /* 0x000fe200000010ff */
[----:B-1----:R-:W3:Y:S03]  /*f7f0*/  LDL.LU R7, [R1+0x44] ;  /* 0x0000440001077983 */ /* 0x002ee60000300800 */
[----:B------:R-:W-:Y:S02]  /*f800*/  PRMT R10, R6, 0x7610, R10 ;  /* 0x00007610060a7816 */ /* 0x000fe4000000000a */
[----:B------:R-:W4:Y:S04]  /*f810*/  LDL.LU R6, [R1+0x40] ;  /* 0x0000400001067983 */ /* 0x000f280000300800 */
[----:B------:R1:W-:Y:S01]  /*f820*/  @P3 STG.E.U16 desc[UR14][R2.64+0x32], R8 ;  /* 0x0000320802003986 */ /* 0x0003e2000c10150e */
[----:B------:R-:W-:-:S02]  /*f830*/  ISETP.GT.AND P2, PT, R0, 0x19, P1 ;  /* 0x000000190000780c */ /* 0x000fc40000f44270 */
[----:B------:R-:W-:Y:S01]  /*f840*/  ISETP.GT.AND P5, PT, R0, 0x30, P1 ;  /* 0x000000300000780c */ /* 0x000fe20000fa4270 */
[----:B------:R-:W-:Y:S01]  /*f850*/  FMUL R12, R12, UR13 ;  /* 0x0000000d0c0c7c20 */ /* 0x000fe20008400000 */
        /* <DEDUP_REMOVED lines=31> */
[----:B------:R-:W-:-:S02]  /*fa50*/  USHF.L.U32 UR6, UR18, 0x6, URZ ;  /* 0x0000000612067899 */ /* 0x000fc4000800063f */
[----:B------:R-:W-:Y:S01]  /*fa60*/  USHF.L.U64.HI UR7, UR18, 0x6, UR19 ;  /* 0x0000000612077899 */ /* 0x000fe20008010213 */
[----:B------:R-:W-:Y:S01]  /*fa70*/  FMUL R152, R152, UR13 ;  /* 0x0000000d98987c20 */ /* 0x000fe20008400000 */
[----:B------:R-:W-:Y:S01]  /*fa80*/  FMUL R153, R153, UR13 ;  /* 0x0000000d99997c20 */ /* 0x000fe20008400000 */
[----:B------:R-:W-:Y:S01]  /*fa90*/  FMUL R154, R154, UR13 ;  /* 0x0000000d9a9a7c20 */ /* 0x000fe20008400000 */
[----:B------:R-:W-:Y:S01]  /*faa0*/  FMUL R155, R155, UR13 ;  /* 0x0000000d9b9b7c20 */ /* 0x000fe20008400000 */
[----:B--2---:R-:W-:-:S05]  /*fab0*/  FMUL R9, R9, UR13 ;  /* 0x0000000d09097c20 */ /* 0x004fca0008400000 */
[----:B------:R-:W-:Y:S01]  /*fac0*/  F2FP.BF16.F32.PACK_AB R9, RZ, R9 ;  /* 0x00000009ff09723e */ /* 0x000fe200000010ff */
[----:B----4-:R-:W-:-:S05]  /*fad0*/  FMUL R6, R6, UR13 ;  /* 0x0000000d06067c20 */ /* 0x010fca0008400000 */
[----:B-1----:R-:W-:Y:S02]  /*fae0*/  F2FP.BF16.F32.PACK_AB R8, RZ, R6 ;  /* 0x00000006ff08723e */ /* 0x002fe400000010ff */
[----:B------:R-:W2:Y:S04]  /*faf0*/  LDL.LU R6, [R1+0x48] ;  /* 0x0000480001067983 */ /* 0x000ea80000300800 */
[----:B------:R1:W-:Y:S04]  /*fb00*/  @P4 STG.E.U16 desc[UR14][R4.64+0x30], R9 ;  /* 0x0000300904004986 */ /* 0x0003e8000c10150e */
[----:B------:R-:W-:Y:S01]  /*fb10*/  @P2 STG.E.U16 desc[UR14][R4.64+0x32], R10 ;  /* 0x0000320a04002986 */ /* 0x000fe2000c10150e */
[C---:B------:R-:W-:Y:S01]  /*fb20*/  ISETP.GT.AND P2, PT, R0.reuse, 0x20, P0 ;  /* 0x000000200000780c */ /* 0x040fe20000744270 */
[----:B---3--:R-:W-:Y:S01]  /*fb30*/  FMUL R7, R7, UR13 ;  /* 0x0000000d07077c20 */ /* 0x008fe20008400000 */
[----:B------:R-:W-:-:S02]  /*fb40*/  ISETP.GT.AND P3, PT, R0, 0x21, P0 ;  /* 0x000000210000780c */ /* 0x000fc40000764270 */
[----:B------:R-:W-:Y:S02]  /*fb50*/  ISETP.GT.AND P4, PT, R0, 0x20, P1 ;  /* 0x000000200000780c */ /* 0x000fe40000f84270 */
[----:B------:R-:W-:-:S07]  /*fb60*/  F2FP.BF16.F32.PACK_AB R7, RZ, R7 ;  /* 0x00000007ff07723e */ /* 0x000fce00000010ff */
[----:B------:R3:W-:Y:S01]  /*fb70*/  @P2 STG.E.U16 desc[UR14][R2.64+0x40], R8 ;  /* 0x0000400802002986 */ /* 0x0007e2000c10150e */
[----:B------:R-:W-:Y:S02]  /*fb80*/  ISETP.GT.AND P2, PT, R0, 0x21, P1 ;  /* 0x000000210000780c */ /* 0x000fe40000f44270 */
[----:B-1----:R-:W-:Y:S01]  /*fb90*/  PRMT R9, R7, 0x7610, R9 ;  /* 0x0000761007097816 */ /* 0x002fe20000000009 */
[----:B------:R-:W-:-:S04]  /*fba0*/  FMUL R7, R250, UR13 ;  /* 0x0000000dfa077c20 */ /* 0x000fc80008400000 */
[----:B------:R1:W-:Y:S01]  /*fbb0*/  @P3 STG.E.U16 desc[UR14][R2.64+0x42], R9 ;  /* 0x0000420902003986 */ /* 0x0003e2000c10150e */
[----:B------:R-:W-:Y:S01]  /*fbc0*/  ISETP.GT.AND P3, PT, R0, 0x29, P0 ;  /* 0x000000290000780c */ /* 0x000fe20000764270 */
[----:B---3--:R-:W-:Y:S01]  /*fbd0*/  FMUL R8, R249, UR13 ;  /* 0x0000000df9087c20 */ /* 0x008fe20008400000 */
[----:B------:R-:W-:-:S04]  /*fbe0*/  F2FP.BF16.F32.PACK_AB R7, RZ, R7 ;  /* 0x00000007ff07723e */ /* 0x000fc800000010ff */
[----:B------:R-:W-:Y:S02]  /*fbf0*/  F2FP.BF16.F32.PACK_AB R8, RZ, R8 ;  /* 0x00000008ff08723e */ /* 0x000fe400000010ff */
[----:B------:R-:W-:Y:S02]  /*fc00*/  PRMT R15, R7, 0x7610, R15 ;  /* 0x00007610070f7816 */ /* 0x000fe4000000000f */
[----:B------:R-:W-:Y:S01]  /*fc10*/  PRMT R17, R8, 0x7610, R17 ;  /* 0x0000761008117816 */ /* 0x000fe20000000011 */
[----:B------:R-:W-:Y:S01]  /*fc20*/  FMUL R7, R247, UR13 ;  /* 0x0000000df7077c20 */ /* 0x000fe20008400000 */
[----:B------:R-:W-:-:S04]  /*fc30*/  FMUL R8, R246, UR13 ;  /* 0x0000000df6087c20 */ /* 0x000fc80008400000 */
[----:B------:R-:W-:Y:S02]  /*fc40*/  F2FP.BF16.F32.PACK_AB R7, RZ, R7 ;  /* 0x00000007ff07723e */ /* 0x000fe400000010ff */
[----:B------:R-:W-:Y:S01]  /*fc50*/  F2FP.BF16.F32.PACK_AB R8, RZ, R8 ;  /* 0x00000008ff08723e */ /* 0x000fe200000010ff */
[----:B-1----:R-:W-:Y:S01]  /*fc60*/  FMUL R9, R245, UR13 ;  /* 0x0000000df5097c20 */ /* 0x002fe20008400000 */
[----:B------:R-:W-:-:S04]  /*fc70*/  F2FP.BF16.F32.PACK_AB R12, RZ, R12 ;  /* 0x0000000cff0c723e */ /* 0x000fc800000010ff */
[----:B------:R-:W-:Y:S02]  /*fc80*/  F2FP.BF16.F32.PACK_AB R9, RZ, R9 ;  /* 0x00000009ff09723e */ /* 0x000fe400000010ff */
[----:B------:R-:W-:Y:S02]  /*fc90*/  F2FP.BF16.F32.PACK_AB R16, RZ, R16 ;  /* 0x00000010ff10723e */ /* 0x000fe400000010ff */
[----:B------:R-:W-:Y:S02]  /*fca0*/  F2FP.BF16.F32.PACK_AB R18, RZ, R18 ;  /* 0x00000012ff12723e */ /* 0x000fe400000010ff */
[----:B------:R-:W-:Y:S02]  /*fcb0*/  F2FP.BF16.F32.PACK_AB R20, RZ, R20 ;  /* 0x00000014ff14723e */ /* 0x000fe400000010ff */
[----:B------:R-:W-:Y:S02]  /*fcc0*/  F2FP.BF16.F32.PACK_AB R19, RZ, R19 ;  /* 0x00000013ff13723e */ /* 0x000fe400000010ff */
[----:B------:R-:W-:-:S02]  /*fcd0*/  F2FP.BF16.F32.PACK_AB R21, RZ, R21 ;  /* 0x00000015ff15723e */ /* 0x000fc400000010ff */
        /* <DEDUP_REMOVED lines=25> */
[----:B------:R-:W-:Y:S01]  /*fe70*/  F2FP.BF16.F32.PACK_AB R239, RZ, R239 ;  /* 0x000000efffef723e */ /* 0x000fe200000010ff */
[----:B--2---:R-:W-:-:S05]  /*fe80*/  FMUL R6, R6, UR13 ;  /* 0x0000000d06067c20 */ /* 0x004fca0008400000 */
[----:B------:R-:W-:-:S04]  /*fe90*/  F2FP.BF16.F32.PACK_AB R6, RZ, R6 ;  /* 0x00000006ff06723e */ /* 0x000fc800000010ff */
[----:B------:R-:W-:Y:S01]  /*fea0*/  PRMT R10, R6, 0x7610, R10 ;  /* 0x00007610060a7816 */ /* 0x000fe2000000000a */
[----:B------:R-:W-:-:S05]  /*feb0*/  FMUL R6, R252, UR13 ;  /* 0x0000000dfc067c20 */ /* 0x000fca0008400000 */
[----:B------:R-:W-:-:S04]  /*fec0*/  F2FP.BF16.F32.PACK_AB R6, RZ, R6 ;  /* 0x00000006ff06723e */ /* 0x000fc800000010ff */
[----:B------:R-:W-:Y:S01]  /*fed0*/  PRMT R11, R6, 0x7610, R11 ;  /* 0x00007610060b7816 */ /* 0x000fe2000000000b */
[----:B------:R1:W-:Y:S01]  /*fee0*/  @P4 STG.E.U16 desc[UR14][R4.64+0x40], R10 ;  /* 0x0000400a04004986 */ /* 0x0003e2000c10150e */
[----:B------:R-:W-:-:S03]  /*fef0*/  FMUL R6, R251, UR13 ;  /* 0x0000000dfb067c20 */ /* 0x000fc60008400000 */
[----:B------:R2:W-:Y:S01]  /*ff00*/  @P2 STG.E.U16 desc[UR14][R4.64+0x42], R11 ;  /* 0x0000420b04002986 */ /* 0x0005e2000c10150e */
[C---:B------:R-:W-:Y:S02]  /*ff10*/  ISETP.GT.AND P2, PT, R0.reuse, 0x28, P0 ;  /* 0x000000280000780c */ /* 0x040fe40000744270 */
[----:B------:R-:W-:Y:S02]  /*ff20*/  ISETP.GT.AND P4, PT, R0, 0x28, P1 ;  /* 0x000000280000780c */ /* 0x000fe40000f84270 */
[----:B------:R-:W-:-:S04]  /*ff30*/  F2FP.BF16.F32.PACK_AB R6, RZ, R6 ;  /* 0x00000006ff06723e */ /* 0x000fc800000010ff */
[----:B------:R-:W-:Y:S01]  /*ff40*/  PRMT R13, R6, 0x7610, R13 ;  /* 0x00007610060d7816 */ /* 0x000fe2000000000d */
[----:B------:R-:W-:Y:S01]  /*ff50*/  @P3 STG.E.U16 desc[UR14][R2.64+0x52], R15 ;  /* 0x0000520f02003986 */ /* 0x000fe2000c10150e */
[----:B------:R-:W-:-:S03]  /*ff60*/  ISETP.GT.AND P3, PT, R0, 0x30, P0 ;  /* 0x000000300000780c */ /* 0x000fc60000764270 */
[----:B------:R3:W-:Y:S01]  /*ff70*/  @P2 STG.E.U16 desc[UR14][R2.64+0x50], R13 ;  /* 0x0000500d02002986 */ /* 0x0007e2000c10150e */
[----:B------:R-:W-:Y:S01]  /*ff80*/  ISETP.GT.AND P2, PT, R0, 0x29, P1 ;  /* 0x000000290000780c */ /* 0x000fe20000f44270 */
[----:B------:R-:W-:Y:S02]  /*ff90*/  FMUL R6, R248, UR13 ;  /* 0x0000000df8067c20 */ /* 0x000fe40008400000 */
[----:B------:R4:W-:Y:S01]  /*ffa0*/  @P4 STG.E.U16 desc[UR14][R4.64+0x50], R17 ;  /* 0x0000501104004986 */ /* 0x0009e2000c10150e */
[----:B------:R-:W-:Y:S02]  /*ffb0*/  ISETP.GT.AND P4, PT, R0, 0x31, P0 ;  /* 0x000000310000780c */ /* 0x000fe40000784270 */
[----:B------:R-:W-:Y:S01]  /*ffc0*/  F2FP.BF16.F32.PACK_AB R6, RZ, R6 ;  /* 0x00000006ff06723e */ /* 0x000fe200000010ff */
[----:B-1----:R-:W-:Y:S01]  /*ffd0*/  FMUL R10, R244, UR13 ;  /* 0x0000000df40a7c20 */ /* 0x002fe20008400000 */
[----:B--2---:R-:W-:-:S05]  /*ffe0*/  FMUL R11, R243, UR13 ;  /* 0x0000000df30b7c20 */ /* 0x004fca0008400000 */
[----:B------:R-:W-:Y:S01]  /*fff0*/  @P2 STG.E.U16 desc[UR14][R4.64+0x52], R6 ;  /* 0x0000520604002986 */ /* 0x000fe2000c10150e */
[----:B------:R-:W-:-:S03]  /*10000*/  ISETP.GT.AND P2, PT, R0, 0x31, P1 ;  /* 0x000000310000780c */ /* 0x000fc60000f44270 */
[----:B------:R-:W-:Y:S01]  /*10010*/  @P3 STG.E.U16 desc[UR14][R2.64+0x60], R7 ;  /* 0x0000600702003986 */ /* 0x000fe2000c10150e */
[----:B------:R-:W-:-:S03]  /*10020*/  ISETP.GT.AND P3, PT, R0, 0x38, P0 ;  /* 0x000000380000780c */ /* 0x000fc60000764270 */
[----:B------:R-:W-:Y:S01]  /*10030*/  @P4 STG.E.U16 desc[UR14][R2.64+0x62], R8 ;  /* 0x0000620802004986 */ /* 0x000fe2000c10150e */
[C---:B------:R-:W-:Y:S02]  /*10040*/  ISETP.GT.AND P4, PT, R0.reuse, 0x39, P0 ;  /* 0x000000390000780c */ /* 0x040fe40000784270 */
[----:B------:R-:W-:Y:S02]  /*10050*/  F2FP.BF16.F32.PACK_AB R10, RZ, R10 ;  /* 0x0000000aff0a723e */ /* 0x000fe400000010ff */
[----:B------:R-:W-:Y:S01]  /*10060*/  F2FP.BF16.F32.PACK_AB R11, RZ, R11 ;  /* 0x0000000bff0b723e */ /* 0x000fe200000010ff */
[----:B------:R-:W-:Y:S01]  /*10070*/  @P5 STG.E.U16 desc[UR14][R4.64+0x60], R9 ;  /* 0x0000600904005986 */ /* 0x000fe2000c10150e */
[----:B------:R-:W-:-:S03]  /*10080*/  ISETP.GT.AND P5, PT, R0, 0x38, P1 ;  /* 0x000000380000780c */ /* 0x000fc60000fa4270 */
[----:B------:R-:W-:Y:S01]  /*10090*/  @P2 STG.E.U16 desc[UR14][R4.64+0x62], R10 ;  /* 0x0000620a04002986 */ /* 0x000fe2000c10150e */
[----:B------:R-:W-:Y:S01]  /*100a0*/  ISETP.GT.AND P2, PT, R0, 0x39, P1 ;  /* 0x000000390000780c */ /* 0x000fe20000f44270 */
[----:B---3--:R-:W-:Y:S02]  /*100b0*/  FMUL R13, R242, UR13 ;  /* 0x0000000df20d7c20 */ /* 0x008fe40008400000 */
[----:B------:R-:W-:Y:S01]  /*100c0*/  @P3 STG.E.U16 desc[UR14][R2.64+0x70], R11 ;  /* 0x0000700b02003986 */ /* 0x000fe2000c10150e */
[C---:B------:R-:W-:Y:S01]  /*100d0*/  ISETP.GT.AND P3, PT, R0.reuse, 0x40, P0 ;  /* 0x000000400000780c */ /* 0x040fe20000764270 */
[----:B------:R-:W-:Y:S02]  /*100e0*/  FMUL R15, R241, UR13 ;  /* 0x0000000df10f7c20 */ /* 0x000fe40008400000 */
[----:B------:R-:W-:Y:S01]  /*100f0*/  @P4 STG.E.U16 desc[UR14][R2.64+0x72], R12 ;  /* 0x0000720c02004986 */ /* 0x000fe2000c10150e */
[----:B------:R-:W-:Y:S02]  /*10100*/  ISETP.GT.AND P4, PT, R0, 0x41, P0 ;  /* 0x000000410000780c */ /* 0x000fe40000784270 */
[----:B------:R-:W-:-:S02]  /*10110*/  F2FP.BF16.F32.PACK_AB R13, RZ, R13 ;  /* 0x0000000dff0d723e */ /* 0x000fc400000010ff */
[----:B------:R-:W-:-:S03]  /*10120*/  F2FP.BF16.F32.PACK_AB R15, RZ, R15 ;  /* 0x0000000fff0f723e */ /* 0x000fc600000010ff */
[----:B------:R-:W-:Y:S01]  /*10130*/  @P5 STG.E.U16 desc[UR14][R4.64+0x70], R13 ;  /* 0x0000700d04005986 */ /* 0x000fe2000c10150e */
[----:B------:R-:W-:-:S03]  /*10140*/  ISETP.GT.AND P5, PT, R0, 0x40, P1 ;  /* 0x000000400000780c */ /* 0x000fc60000fa4270 */
[----:B------:R-:W-:Y:S01]  /*10150*/  @P2 STG.E.U16 desc[UR14][R4.64+0x72], R15 ;  /* 0x0000720f04002986 */ /* 0x000fe2000c10150e */
[----:B------:R-:W-:Y:S01]  /*10160*/  ISETP.GT.AND P2, PT, R0, 0x41, P1 ;  /* 0x000000410000780c */ /* 0x000fe20000f44270 */
[----:B----4-:R-:W-:Y:S02]  /*10170*/  FMUL R17, R240, UR13 ;  /* 0x0000000df0117c20 */ /* 0x010fe40008400000 */
[----:B------:R-:W-:Y:S01]  /*10180*/  @P3 STG.E.U16 desc[UR14][R2.64+0x80], R16 ;  /* 0x0000801002003986 */ /* 0x000fe2000c10150e */
[----:B------:R-:W-:-:S03]  /*10190*/  ISETP.GT.AND P3, PT, R0, 0x48, P0 ;  /* 0x000000480000780c */ /* 0x000fc60000764270 */
[----:B------:R-:W-:Y:S01]  /*101a0*/  @P4 STG.E.U16 desc[UR14][R2.64+0x82], R18 ;  /* 0x0000821202004986 */ /* 0x000fe2000c10150e */
[----:B------:R-:W-:Y:S02]  /*101b0*/  ISETP.GT.AND P4, PT, R0, 0x49, P0 ;  /* 0x000000490000780c */ /* 0x000fe40000784270 */
[----:B------:R-:W-:-:S05]  /*101c0*/  F2FP.BF16.F32.PACK_AB R17, RZ, R17 ;  /* 0x00000011ff11723e */ /* 0x000fca00000010ff */
[----:B------:R-:W-:Y:S01]  /*101d0*/  @P5 STG.E.U16 desc[UR14][R4.64+0x80], R17 ;  /* 0x0000801104005986 */ /* 0x000fe2000c10150e */
[----:B------:R-:W-:-:S03]  /*101e0*/  ISETP.GT.AND P5, PT, R0, 0x48, P1 ;  /* 0x000000480000780c */ /* 0x000fc60000fa4270 */
        /* <DEDUP_REMOVED lines=43> */
[C---:B------:R-:W-:Y:S02]  /*104a0*/  ISETP.GT.AND P3, PT, R0.reuse, 0x78, P0 ;  /* 0x000000780000780c */ /* 0x040fe40000764270 */
[C---:B------:R-:W-:Y:S01]  /*104b0*/  ISETP.GT.AND P0, PT, R0.reuse, 0x79, P0 ;  /* 0x000000790000780c */ /* 0x040fe20000704270 */
[----:B------:R-:W-:Y:S01]  /*104c0*/  @P4 STG.E.U16 desc[UR14][R2.64+0xe2], R233 ;  /* 0x0000e2e902004986 */ /* 0x000fe2000c10150e */
[C---:B------:R-:W-:Y:S02]  /*104d0*/  ISETP.GT.AND P4, PT, R0.reuse, 0x78, P1 ;  /* 0x000000780000780c */ /* 0x040fe40000f84270 */
[----:B------:R-:W-:Y:S01]  /*104e0*/  ISETP.GT.AND P1, PT, R0, 0x79, P1 ;  /* 0x000000790000780c */ /* 0x000fe20000f24270 */
[----:B------:R-:W-:Y:S01]  /*104f0*/  @P5 STG.E.U16 desc[UR14][R4.64+0xe0], R234 ;  /* 0x0000e0ea04005986 */ /* 0x000fe2000c10150e */
[----:B------:R-:W-:-:S03]  /*10500*/  USHF.L.U32 UR10, UR6, 0x1, URZ ;  /* 0x00000001060a7899 */ /* 0x000fc6000800063f */
[----:B------:R-:W-:Y:S04]  /*10510*/  @P2 STG.E.U16 desc[UR14][R4.64+0xe2], R235 ;  /* 0x0000e2eb04002986 */ /* 0x000fe8000c10150e */
[----:B------:R-:W-:Y:S04]  /*10520*/  @P3 STG.E.U16 desc[UR14][R2.64+0xf0], R236 ;  /* 0x0000f0ec02003986 */ /* 0x000fe8000c10150e */
[----:B------:R-:W-:Y:S01]  /*10530*/  @P0 STG.E.U16 desc[UR14][R2.64+0xf2], R237 ;  /* 0x0000f2ed02000986 */ /* 0x000fe2000c10150e */
[----:B------:R-:W-:-:S03]  /*10540*/  ISETP.GT.AND P0, PT, R14, 0x48, PT ;  /* 0x000000480e00780c */ /* 0x000fc60003f04270 */
[----:B------:R-:W-:Y:S01]  /*10550*/  @P4 STG.E.U16 desc[UR14][R4.64+0xf0], R238 ;  /* 0x0000f0ee04004986 */ /* 0x000fe2000c10150e */
[----:B------:R-:W-:-:S03]  /*10560*/  USHF.L.U64.HI UR6, UR6, 0x1, UR7 ;  /* 0x0000000106067899 */ /* 0x000fc60008010207 */
[----:B------:R1:W-:Y:S01]  /*10570*/  @P1 STG.E.U16 desc[UR14][R4.64+0xf2], R239 ;  /* 0x0000f2ef04001986 */ /* 0x0003e2000c10150e */
[----:B------:R-:W-:Y:S02]  /*10580*/  ISETP.GT.AND P1, PT, R14, 0x40, PT ;  /* 0x000000400e00780c */ /* 0x000fe40003f24270 */
[C---:B------:R-:W-:Y:S02]  /*10590*/  ISETP.GT.AND P3, PT, R0.reuse, RZ, P0 ;  /* 0x000000ff0000720c */ /* 0x040fe40000764270 */
[C---:B------:R-:W-:Y:S02]  /*105a0*/  ISETP.GT.AND P5, PT, R0.reuse, RZ, P1 ;  /* 0x000000ff0000720c */ /* 0x040fe40000fa4270 */
[----:B------:R-:W-:Y:S02]  /*105b0*/  ISETP.GT.AND P4, PT, R0, 0x1, P1 ;  /* 0x000000010000780c */ /* 0x000fe40000f84270 */
[----:B-1----:R-:W-:Y:S02]  /*105c0*/  IADD3 R4, P6, R2, UR10, RZ ;  /* 0x0000000a02047c10 */ /* 0x002fe4000ffde0ff */
[----:B------:R-:W-:-:S02]  /*105d0*/  ISETP.GT.AND P2, PT, R0, 0x1, P0 ;  /* 0x000000010000780c */ /* 0x000fc40000744270 */
[----:B------:R-:W-:Y:S02]  /*105e0*/  IADD3.X R5, R3, UR6, RZ, P6, !PT ;  /* 0x0000000603057c10 */ /* 0x000fe4000b7fe4ff */
[----:B------:R-:W-:Y:S02]  /*105f0*/  IADD3 R10, P6, R4, UR9, RZ ;  /* 0x00000009040a7c10 */ /* 0x000fe4000ffde0ff */
[----:B------:R-:W-:Y:S02]  /*10600*/  F2FP.BF16.F32.PACK_AB R152, RZ, R152 ;  /* 0x00000098ff98723e */ /* 0x000fe400000010ff */
[----:B------:R-:W-:Y:S02]  /*10610*/  F2FP.BF16.F32.PACK_AB R153, RZ, R153 ;  /* 0x00000099ff99723e */ /* 0x000fe400000010ff */
[----:B------:R-:W-:Y:S02]  /*10620*/  F2FP.BF16.F32.PACK_AB R154, RZ, R154 ;  /* 0x0000009aff9a723e */ /* 0x000fe400000010ff */
[----:B------:R-:W-:Y:S01]  /*10630*/  IADD3.X R11, R5, UR8, RZ, P6, !PT ;  /* 0x00000008050b7c10 */ /* 0x000fe2000b7fe4ff */
[----:B------:R-:W-:Y:S01]  /*10640*/  FMUL R6, R156, UR13 ;  /* 0x0000000d9c067c20 */ /* 0x000fe20008400000 */
[----:B------:R-:W-:Y:S01]  /*10650*/  F2FP.BF16.F32.PACK_AB R155, RZ, R155 ;  /* 0x0000009bff9b723e */ /* 0x000fe200000010ff */
[----:B------:R-:W-:Y:S01]  /*10660*/  @P5 STG.E.U16 desc[UR14][R4.64], R152 ;  /* 0x0000009804005986 */ /* 0x000fe2000c10150e */
[----:B------:R-:W-:-:S03]  /*10670*/  FMUL R7, R157, UR13 ;  /* 0x0000000d9d077c20 */ /* 0x000fc60008400000 */
[----:B------:R-:W-:Y:S01]  /*10680*/  @P4 STG.E.U16 desc[UR14][R4.64+0x2], R153 ;  /* 0x0000029904004986 */ /* 0x000fe2000c10150e */
[----:B------:R-:W-:-:S03]  /*10690*/  ISETP.GT.AND P4, PT, R0, 0x9, P1 ;  /* 0x000000090000780c */ /* 0x000fc60000f84270 */
[----:B------:R-:W-:Y:S01]  /*106a0*/  @P3 STG.E.U16 desc[UR14][R10.64], R154 ;  /* 0x0000009a0a003986 */ /* 0x000fe2000c10150e */
[C---:B------:R-:W-:Y:S01]  /*106b0*/  ISETP.GT.AND P3, PT, R0.reuse, 0x8, P1 ;  /* 0x000000080000780c */ /* 0x040fe20000f64270 */
[----:B------:R-:W-:Y:S01]  /*106c0*/  IMAD.U32 R9, RZ, RZ, UR9 ;  /* 0x00000009ff097e24 */ /* 0x000fe2000f8e00ff */
[----:B------:R-:W-:Y:S01]  /*106d0*/  F2FP.BF16.F32.PACK_AB R6, RZ, R6 ;  /* 0x00000006ff06723e */ /* 0x000fe200000010ff */
[----:B------:R1:W-:Y:S01]  /*106e0*/  @P2 STG.E.U16 desc[UR14][R10.64+0x2], R155 ;  /* 0x0000029b0a002986 */ /* 0x0003e2000c10150e */
[----:B------:R-:W-:Y:S01]  /*106f0*/  ISETP.GT.AND P2, PT, R0, 0x8, P0 ;  /* 0x000000080000780c */ /* 0x000fe20000744270 */
[----:B------:R-:W-:Y:S01]  /*10700*/  FMUL R8, R158, UR13 ;  /* 0x0000000d9e087c20 */ /* 0x000fe20008400000 */
[----:B------:R-:W-:-:S04]  /*10710*/  F2FP.BF16.F32.PACK_AB R7, RZ, R7 ;  /* 0x00000007ff07723e */ /* 0x000fc800000010ff */
[----:B------:R-:W-:Y:S02]  /*10720*/  F2FP.BF16.F32.PACK_AB R8, RZ, R8 ;  /* 0x00000008ff08723e */ /* 0x000fe400000010ff */
[----:B-1----:R-:W-:Y:S01]  /*10730*/  PRMT R10, R6, 0x7610, R10 ;  /* 0x00007610060a7816 */ /* 0x002fe2000000000a */
[----:B------:R-:W-:Y:S01]  /*10740*/  IMAD.U32 R11, RZ, RZ, UR8 ;  /* 0x00000008ff0b7e24 */ /* 0x000fe2000f8e00ff */
[----:B------:R-:W-:Y:S02]  /*10750*/  IADD3 R6, P5, P6, R9, UR10, R2 ;  /* 0x0000000a09067c10 */ /* 0x000fe4000febe002 */
[----:B------:R-:W-:Y:S02]  /*10760*/  PRMT R9, R7, 0x7610, R9 ;  /* 0x0000761007097816 */ /* 0x000fe40000000009 */
[----:B------:R-:W-:Y:S01]  /*10770*/  IADD3.X R7, R11, UR6, R3, P5, P6 ;  /* 0x000000060b077c10 */ /* 0x000fe2000afec403 */
[----:B------:R-:W-:Y:S01]  /*10780*/  @P3 STG.E.U16 desc[UR14][R4.64+0x10], R10 ;  /* 0x0000100a04003986 */ /* 0x000fe2000c10150e */
[----:B------:R-:W-:-:S03]  /*10790*/  ISETP.GT.AND P3, PT, R0, 0x9, P0 ;  /* 0x000000090000780c */ /* 0x000fc60000764270 */
[----:B------:R-:W-:Y:S01]  /*107a0*/  @P4 STG.E.U16 desc[UR14][R4.64+0x12], R9 ;  /* 0x0000120904004986 */ /* 0x000fe2000c10150e */
[C---:B------:R-:W-:Y:S01]  /*107b0*/  ISETP.GT.AND P4, PT, R0.reuse, 0x10, P1 ;  /* 0x000000100000780c */ /* 0x040fe20000f84270 */
[----:B------:R-:W-:Y:S01]  /*107c0*/  FMUL R159, R159, UR13 ;  /* 0x0000000d9f9f7c20 */ /* 0x000fe20008400000 */
[C---:B------:R-:W-:Y:S01]  /*107d0*/  ISETP.GT.AND P5, PT, R0.reuse, 0x11, P1 ;  /* 0x000000110000780c */ /* 0x040fe20000fa4270 */
[----:B------:R-:W-:Y:S01]  /*107e0*/  @P2 STG.E.U16 desc[UR14][R6.64+0x10], R8 ;  /* 0x0000100806002986 */ /* 0x000fe2000c10150e */
[----:B------:R-:W-:Y:S01]  /*107f0*/  ISETP.GT.AND P2, PT, R0, 0x10, P0 ;  /* 0x000000100000780c */ /* 0x000fe20000744270 */
[----:B------:R-:W-:Y:S01]  /*10800*/  FMUL R160, R160, UR13 ;  /* 0x0000000da0a07c20 */ /* 0x000fe20008400000 */
[----:B------:R-:W-:Y:S01]  /*10810*/  FMUL R161, R161, UR13 ;  /* 0x0000000da1a17c20 */ /* 0x000fe20008400000 */
[----:B------:R-:W-:Y:S01]  /*10820*/  FMUL R162, R162, UR13 ;  /* 0x0000000da2a27c20 */ /* 0x000fe20008400000 */
[----:B------:R-:W-:Y:S02]  /*10830*/  F2FP.BF16.F32.PACK_AB R159, RZ, R159 ;  /* 0x0000009fff9f723e */ /* 0x000fe400000010ff */
[----:B------:R-:W-:-:S02]  /*10840*/  F2FP.BF16.F32.PACK_AB R160, RZ, R160 ;  /* 0x000000a0ffa0723e */ /* 0x000fc400000010ff */
[----:B------:R-:W-:Y:S02]  /*10850*/  F2FP.BF16.F32.PACK_AB R161, RZ, R161 ;  /* 0x000000a1ffa1723e */ /* 0x000fe400000010ff */
[----:B------:R-:W-:Y:S01]  /*10860*/  F2FP.BF16.F32.PACK_AB R162, RZ, R162 ;  /* 0x000000a2ffa2723e */ /* 0x000fe200000010ff */
[----:B------:R-:W-:Y:S01]  /*10870*/  @P3 STG.E.U16 desc[UR14][R6.64+0x12], R159 ;  /* 0x0000129f06003986 */ /* 0x000fe2000c10150e */
[----:B------:R-:W-:-:S03]  /*10880*/  ISETP.GT.AND P3, PT, R0, 0x11, P0 ;  /* 0x000000110000780c */ /* 0x000fc60000764270 */
[----:B------:R-:W-:Y:S01]  /*10890*/  @P4 STG.E.U16 desc[UR14][R4.64+0x20], R160 ;  /* 0x000020a004004986 */ /* 0x000fe2000c10150e */
[C---:B------:R-:W-:Y:S01]  /*108a0*/  ISETP.GT.AND P4, PT, R0.reuse, 0x18, P1 ;  /* 0x000000180000780c */ /* 0x040fe20000f84270 */
[----:B------:R-:W-:Y:S02]  /*108b0*/  FMUL R163, R163, UR13 ;  /* 0x0000000da3a37c20 */ /* 0x000fe40008400000 */
[----:B------:R-:W-:Y:S01]  /*108c0*/  @P5 STG.E.U16 desc[UR14][R4.64+0x22], R161 ;  /* 0x000022a104005986 */ /* 0x000fe2000c10150e */
[----:B------:R-:W-:Y:S01]  /*108d0*/  ISETP.GT.AND P5, PT, R0, 0x19, P1 ;  /* 0x000000190000780c */ /* 0x000fe20000fa4270 */
[----:B------:R-:W-:Y:S02]  /*108e0*/  FMUL R164, R164, UR13 ;  /* 0x0000000da4a47c20 */ /* 0x000fe40008400000 */
[----:B------:R-:W-:Y:S01]  /*108f0*/  @P2 STG.E.U16 desc[UR14][R6.64+0x20], R162 ;  /* 0x000020a206002986 */ /* 0x000fe2000c10150e */
[----:B------:R-:W-:Y:S01]  /*10900*/  ISETP.GT.AND P2, PT, R0, 0x18, P0 ;  /* 0x000000180000780c */ /* 0x000fe20000744270 */
[----:B------:R-:W-:Y:S01]  /*10910*/  FMUL R165, R165, UR13 ;  /* 0x0000000da5a57c20 */ /* 0x000fe20008400000 */
[----:B------:R-:W-:Y:S01]  /*10920*/  FMUL R166, R166, UR13 ;  /* 0x0000000da6a67c20 */ /* 0x000fe20008400000 */
[----:B------:R-:W-:-:S02]  /*10930*/  F2FP.BF16.F32.PACK_AB R163, RZ, R163 ;  /* 0x000000a3ffa3723e */ /* 0x000fc400000010ff */
[----:B------:R-:W-:Y:S02]  /*10940*/  F2FP.BF16.F32.PACK_AB R164, RZ, R164 ;  /* 0x000000a4ffa4723e */ /* 0x000fe400000010ff */
        /* <DEDUP_REMOVED lines=181> */
[C---:B------:R-:W-:Y:S02]  /*114a0*/  ISETP.GT.AND P4, PT, R0.reuse, 0x71, P0 ;  /* 0x000000710000780c */ /* 0x040fe40000784270 */
[----:B------:R-:W-:Y:S01]  /*114b0*/  ISETP.GT.AND P1, PT, R0, 0x79, P1 ;  /* 0x000000790000780c */ /* 0x000fe20000f24270 */
[----:B------:R-:W-:Y:S01]  /*114c0*/  @P5 STG.E.U16 desc[UR14][R4.64+0xe2], R209 ;  /* 0x0000e2d104005986 */ /* 0x000fe2000c10150e */
[----:B------:R-:W-:-:S03]  /*114d0*/  FMUL R211, R211, UR13 ;  /* 0x0000000dd3d37c20 */ /* 0x000fc60008400000 */
[----:B------:R-:W-:Y:S01]  /*114e0*/  @P2 STG.E.U16 desc[UR14][R6.64+0xe0], R210 ;  /* 0x0000e0d206002986 */ /* 0x000fe2000c10150e */
[----:B------:R-:W-:Y:S01]  /*114f0*/  ISETP.GT.AND P2, PT, R0, 0x78, P0 ;  /* 0x000000780000780c */ /* 0x000fe20000744270 */
[----:B------:R-:W-:Y:S01]  /*11500*/  FMUL R212, R212, UR13 ;  /* 0x0000000dd4d47c20 */ /* 0x000fe20008400000 */
[----:B------:R-:W-:Y:S01]  /*11510*/  FMUL R213, R213, UR13 ;  /* 0x0000000dd5d57c20 */ /* 0x000fe20008400000 */
[----:B------:R-:W-:Y:S02]  /*11520*/  F2FP.BF16.F32.PACK_AB R211, RZ, R211 ;  /* 0x000000d3ffd3723e */ /* 0x000fe400000010ff */
[----:B------:R-:W-:Y:S01]  /*11530*/  ISETP.GT.AND P0, PT, R0, 0x79, P0 ;  /* 0x000000790000780c */ /* 0x000fe20000704270 */
[----:B------:R-:W-:Y:S01]  /*11540*/  FMUL R214, R214, UR13 ;  /* 0x0000000dd6d67c20 */ /* 0x000fe20008400000 */
[----:B------:R-:W-:Y:S02]  /*11550*/  F2FP.BF16.F32.PACK_AB R212, RZ, R212 ;  /* 0x000000d4ffd4723e */ /* 0x000fe400000010ff */
[----:B------:R-:W-:Y:S01]  /*11560*/  F2FP.BF16.F32.PACK_AB R213, RZ, R213 ;  /* 0x000000d5ffd5723e */ /* 0x000fe200000010ff */
[----:B------:R-:W-:Y:S01]  /*11570*/  @P4 STG.E.U16 desc[UR14][R6.64+0xe2], R211 ;  /* 0x0000e2d306004986 */ /* 0x000fe2000c10150e */
[----:B------:R-:W-:Y:S01]  /*11580*/  F2FP.BF16.F32.PACK_AB R214, RZ, R214 ;  /* 0x000000d6ffd6723e */ /* 0x000fe200000010ff */
[----:B------:R-:W-:-:S02]  /*11590*/  USHF.L.U32 UR7, UR18, 0x8, URZ ;  /* 0x0000000812077899 */ /* 0x000fc4000800063f */
[----:B------:R-:W-:Y:S04]  /*115a0*/  @P3 STG.E.U16 desc[UR14][R4.64+0xf0], R212 ;  /* 0x0000f0d404003986 */ /* 0x000fe8000c10150e */
[----:B------:R1:W-:Y:S01]  /*115b0*/  @P1 STG.E.U16 desc[UR14][R4.64+0xf2], R213 ;  /* 0x0000f2d504001986 */ /* 0x0003e2000c10150e */
[----:B------:R-:W-:Y:S01]  /*115c0*/  FMUL R215, R215, UR13 ;  /* 0x0000000dd7d77c20 */ /* 0x000fe20008400000 */
[----:B------:R-:W-:Y:S01]  /*115d0*/  USHF.L.U64.HI UR6, UR18, 0x8, UR19 ;  /* 0x0000000812067899 */ /* 0x000fe20008010213 */
[----:B-1----:R-:W-:Y:S02]  /*115e0*/  @P2 IMAD.MOV.U32 R4, RZ, RZ, R6 ;  /* 0x000000ffff042224 */ /* 0x002fe400078e0006 */
[----:B------:R-:W-:Y:S01]  /*115f0*/  @P2 IMAD.MOV.U32 R5, RZ, RZ, R7 ;  /* 0x000000ffff052224 */ /* 0x000fe200078e0007 */
[----:B------:R-:W-:-:S04]  /*11600*/  F2FP.BF16.F32.PACK_AB R215, RZ, R215 ;  /* 0x000000d7ffd7723e */ /* 0x000fc800000010ff */
[----:B------:R1:W-:Y:S01]  /*11610*/  @P2 STG.E.U16 desc[UR14][R4.64+0xf0], R214 ;  /* 0x0000f0d604002986 */ /* 0x0003e2000c10150e */
[C---:B------:R-:W-:Y:S01]  /*11620*/  ISETP.GT.AND P3, PT, R14.reuse, 0x80, PT ;  /* 0x000000800e00780c */ /* 0x040fe20003f64270 */
[----:B------:R-:W-:Y:S01]  /*11630*/  IMAD.U32 R9, RZ, RZ, UR6 ;  /* 0x00000006ff097e24 */ /* 0x000fe2000f8e00ff */
[----:B------:R-:W-:Y:S02]  /*11640*/  ISETP.GT.AND P1, PT, R14, 0x88, PT ;  /* 0x000000880e00780c */ /* 0x000fe40003f24270 */
[----:B-1----:R-:W-:Y:S01]  /*11650*/  @P0 MOV R5, R7 ;  /* 0x0000000700050202 */ /* 0x002fe20000000f00 */
[----:B------:R-:W-:Y:S02]  /*11660*/  IMAD.U32 R7, RZ, RZ, UR7 ;  /* 0x00000007ff077e24 */ /* 0x000fe4000f8e00ff */
[----:B------:R-:W-:-:S03]  /*11670*/  @P0 IMAD.MOV.U32 R4, RZ, RZ, R6 ;  /* 0x000000ffff040224 */ /* 0x000fc600078e0006 */
[----:B------:R-:W-:Y:S02]  /*11680*/  IADD3 R6, P5, P6, R2, UR9, R7 ;  /* 0x0000000902067c10 */ /* 0x000fe4000febe007 */
[----:B------:R1:W-:Y:S01]  /*11690*/  @P0 STG.E.U16 desc[UR14][R4.64+0xf2], R215 ;  /* 0x0000f2d704000986 */ /* 0x0003e2000c10150e */
[C---:B------:R-:W-:Y:S02]  /*116a0*/  ISETP.GT.AND P0, PT, R0.reuse, RZ, P3 ;  /* 0x000000ff0000720c */ /* 0x040fe40001f04270 */
[----:B------:R-:W-:Y:S02]  /*116b0*/  ISETP.GT.AND P2, PT, R0, 0x1, P3 ;  /* 0x000000010000780c */ /* 0x000fe40001f44270 */
[----:B------:R-:W-:Y:S01]  /*116c0*/  IADD3.X R7, R3, UR8, R9, P5, P6 ;  /* 0x0000000803077c10 */ /* 0x000fe2000afec409 */
[----:B------:R-:W-:Y:S01]  /*116d0*/  FMUL R88, R88, UR13 ;  /* 0x0000000d58587c20 */ /* 0x000fe20008400000 */
[----:B------:R-:W-:Y:S01]  /*116e0*/  ISETP.GT.AND P5, PT, R0, RZ, P1 ;  /* 0x000000ff0000720c */ /* 0x000fe20000fa4270 */
[----:B------:R-:W-:Y:S01]  /*116f0*/  FMUL R89, R89, UR13 ;  /* 0x0000000d59597c20 */ /* 0x000fe20008400000 */
[----:B-1----:R-:W-:Y:S01]  /*11700*/  IADD3 R4, P4, R2, UR7, RZ ;  /* 0x0000000702047c10 */ /* 0x002fe2000ff9e0ff */
[----:B------:R-:W-:-:S03]  /*11710*/  FMUL R90, R90, UR13 ;  /* 0x0000000d5a5a7c20 */ /* 0x000fc60008400000 */
[----:B------:R-:W-:Y:S02]  /*11720*/  IADD3.X R5, R3, UR6, RZ, P4, !PT ;  /* 0x0000000603057c10 */ /* 0x000fe4000a7fe4ff */
[----:B------:R-:W-:Y:S02]  /*11730*/  IADD3 R8, P4, R4, UR9, RZ ;  /* 0x0000000904087c10 */ /* 0x000fe4000ff9e0ff */
[----:B------:R-:W-:Y:S02]  /*11740*/  F2FP.BF16.F32.PACK_AB R88, RZ, R88 ;  /* 0x00000058ff58723e */ /* 0x000fe400000010ff */
[----:B------:R-:W-:Y:S02]  /*11750*/  F2FP.BF16.F32.PACK_AB R89, RZ, R89 ;  /* 0x00000059ff59723e */ /* 0x000fe400000010ff */
[----:B------:R-:W-:Y:S02]  /*11760*/  F2FP.BF16.F32.PACK_AB R90, RZ, R90 ;  /* 0x0000005aff5a723e */ /* 0x000fe400000010ff */
[----:B------:R-:W-:Y:S01]  /*11770*/  IADD3.X R9, R5, UR8, RZ, P4, !PT ;  /* 0x0000000805097c10 */ /* 0x000fe2000a7fe4ff */
[----:B------:R-:W-:Y:S01]  /*11780*/  @P0 STG.E.U16 desc[UR14][R4.64], R88 ;  /* 0x0000005804000986 */ /* 0x000fe2000c10150e */
[----:B------:R-:W-:-:S02]  /*11790*/  ISETP.GT.AND P0, PT, R0, 0x1, P1 ;  /* 0x000000010000780c */ /* 0x000fc40000f04270 */
[C---:B------:R-:W-:Y:S01]  /*117a0*/  ISETP.GT.AND P4, PT, R0.reuse, 0x9, P3 ;  /* 0x000000090000780c */ /* 0x040fe20001f84270 */
[----:B------:R-:W-:Y:S01]  /*117b0*/  @P2 STG.E.U16 desc[UR14][R4.64+0x2], R89 ;  /* 0x0000025904002986 */ /* 0x000fe2000c10150e */
[C---:B------:R-:W-:Y:S01]  /*117c0*/  ISETP.GT.AND P2, PT, R0.reuse, 0x8, P3 ;  /* 0x000000080000780c */ /* 0x040fe20001f44270 */
[----:B------:R-:W-:Y:S02]  /*117d0*/  FMUL R91, R91, UR13 ;  /* 0x0000000d5b5b7c20 */ /* 0x000fe40008400000 */
[----:B------:R-:W-:Y:S01]  /*117e0*/  @P5 STG.E.U16 desc[UR14][R8.64], R90 ;  /* 0x0000005a08005986 */ /* 0x000fe2000c10150e */
[----:B------:R-:W-:Y:S01]  /*117f0*/  ISETP.GT.AND P5, PT, R0, 0x8, P1 ;  /* 0x000000080000780c */ /* 0x000fe20000fa4270 */
[----:B------:R-:W-:Y:S01]  /*11800*/  FMUL R92, R92, UR13 ;  /* 0x0000000d5c5c7c20 */ /* 0x000fe20008400000 */
[----:B------:R-:W-:Y:S01]  /*11810*/  FMUL R93, R93, UR13 ;  /* 0x0000000d5d5d7c20 */ /* 0x000fe20008400000 */
[----:B------:R-:W-:Y:S01]  /*11820*/  FMUL R94, R94, UR13 ;  /* 0x0000000d5e5e7c20 */ /* 0x000fe20008400000 */
[----:B------:R-:W-:-:S02]  /*11830*/  F2FP.BF16.F32.PACK_AB R91, RZ, R91 ;  /* 0x0000005bff5b723e */ /* 0x000fc400000010ff */
[----:B------:R-:W-:Y:S02]  /*11840*/  F2FP.BF16.F32.PACK_AB R92, RZ, R92 ;  /* 0x0000005cff5c723e */ /* 0x000fe400000010ff */
[----:B------:R-:W-:Y:S02]  /*11850*/  F2FP.BF16.F32.PACK_AB R93, RZ, R93 ;  /* 0x0000005dff5d723e */ /* 0x000fe400000010ff */
[----:B------:R-:W-:Y:S01]  /*11860*/  F2FP.BF16.F32.PACK_AB R94, RZ, R94 ;  /* 0x0000005eff5e723e */ /* 0x000fe200000010ff */
[----:B------:R1:W-:Y:S01]  /*11870*/  @P0 STG.E.U16 desc[UR14][R8.64+0x2], R91 ;  /* 0x0000025b08000986 */ /* 0x0003e2000c10150e */
[----:B------:R-:W-:-:S03]  /*11880*/  ISETP.GT.AND P0, PT, R0, 0x9, P1 ;  /* 0x000000090000780c */ /* 0x000fc60000f04270 */
[----:B------:R-:W-:Y:S01]  /*11890*/  @P2 STG.E.U16 desc[UR14][R4.64+0x10], R92 ;  /* 0x0000105c04002986 */ /* 0x000fe2000c10150e */
[----:B------:R-:W-:-:S03]  /*118a0*/  ISETP.GT.AND P2, PT, R0, 0x10, P3 ;  /* 0x000000100000780c */ /* 0x000fc60001f44270 */
        /* <DEDUP_REMOVED lines=140> */
[----:B------:R-:W-:Y:S04]  /*12170*/  @P0 STG.E.U16 desc[UR14][R6.64+0x92], R127 ;  /* 0x0000927f06000986 */ /* 0x000fe8000c10150e */
[----:B------:R-:W-:Y:S01]  /*12180*/  @P2 STG.E.U16 desc[UR14][R4.64+0xa0], R128 ;  /* 0x0000a08004002986 */ /* 0x000fe2000c10150e */
[----:B------:R-:W-:-:S03]  /*12190*/  ISETP.GT.AND P2, PT, R0, 0x51, P1 ;  /* 0x000000510000780c */ /* 0x000fc60000f44270 */
[----:B------:R-:W-:Y:S01]  /*121a0*/  @P4 STG.E.U16 desc[UR14][R4.64+0xa2], R129 ;  /* 0x0000a28104004986 */ /* 0x000fe2000c10150e */
[----:B------:R-:W-:-:S03]  /*121b0*/  FMUL R131, R131, UR13 ;  /* 0x0000000d83837c20 */ /* 0x000fc60008400000 */
[----:B------:R-:W-:Y:S01]  /*121c0*/  @P5 STG.E.U16 desc[UR14][R6.64+0xa0], R130 ;  /* 0x0000a08206005986 */ /* 0x000fe2000c10150e */
[----:B------:R-:W-:Y:S01]  /*121d0*/  ISETP.GT.AND P5, PT, R0, 0x59, P3 ;  /* 0x000000590000780c */ /* 0x000fe20001fa4270 */
[----:B------:R-:W-:Y:S01]  /*121e0*/  FMUL R133, R133, UR13 ;  /* 0x0000000d85857c20 */ /* 0x000fe20008400000 */
[----:B------:R-:W-:-:S04]  /*121f0*/  F2FP.BF16.F32.PACK_AB R131, RZ, R131 ;  /* 0x00000083ff83723e */ /* 0x000fc800000010ff */
[----:B------:R-:W-:Y:S01]  /*12200*/  F2FP.BF16.F32.PACK_AB R133, RZ, R133 ;  /* 0x00000085ff85723e */ /* 0x000fe200000010ff */
[----:B------:R-:W-:Y:S01]  /*12210*/  @P2 STG.E.U16 desc[UR14][R6.64+0xa2], R131 ;  /* 0x0000a28306002986 */ /* 0x000fe2000c10150e */
[C---:B------:R-:W-:Y:S02]  /*12220*/  ISETP.GT.AND P4, PT, R0.reuse, 0x58, P3 ;  /* 0x000000580000780c */ /* 0x040fe40001f84270 */
[----:B------:R-:W-:Y:S01]  /*12230*/  ISETP.GT.AND P0, PT, R0, 0x58, P1 ;  /* 0x000000580000780c */ /* 0x000fe20000f04270 */
[----:B------:R-:W-:Y:S01]  /*12240*/  FMUL R132, R132, UR13 ;  /* 0x0000000d84847c20 */ /* 0x000fe20008400000 */
[C---:B------:R-:W-:Y:S01]  /*12250*/  ISETP.GT.AND P2, PT, R0.reuse, 0x59, P1 ;  /* 0x000000590000780c */ /* 0x040fe20000f44270 */
[----:B------:R-:W-:Y:S01]  /*12260*/  @P5 STG.E.U16 desc[UR14][R4.64+0xb2], R133 ;  /* 0x0000b28504005986 */ /* 0x000fe2000c10150e */
[----:B------:R-:W-:Y:S01]  /*12270*/  ISETP.GT.AND P5, PT, R0, 0x60, P3 ;  /* 0x000000600000780c */ /* 0x000fe20001fa4270 */
[----:B------:R-:W-:Y:S01]  /*12280*/  FMUL R134, R134, UR13 ;  /* 0x0000000d86867c20 */ /* 0x000fe20008400000 */
        /* <DEDUP_REMOVED lines=8> */
[----:B------:R-:W-:Y:S01]  /*12310*/  @P4 STG.E.U16 desc[UR14][R4.64+0xb0], R132 ;  /* 0x0000b08404004986 */ /* 0x000fe2000c10150e */
[----:B------:R-:W-:-:S03]  /*12320*/  F2FP.BF16.F32.PACK_AB R137, RZ, R137 ;  /* 0x00000089ff89723e */ /* 0x000fc600000010ff */
[----:B------:R-:W-:Y:S01]  /*12330*/  @P0 STG.E.U16 desc[UR14][R6.64+0xb0], R134 ;  /* 0x0000b08606000986 */ /* 0x000fe2000c10150e */
[----:B------:R-:W-:-:S03]  /*12340*/  ISETP.GT.AND P4, PT, R0, 0x60, P1 ;  /* 0x000000600000780c */ /* 0x000fc60000f84270 */
[----:B------:R-:W-:Y:S01]  /*12350*/  @P2 STG.E.U16 desc[UR14][R6.64+0xb2], R135 ;  /* 0x0000b28706002986 */ /* 0x000fe2000c10150e */
[----:B------:R-:W-:-:S03]  /*12360*/  FMUL R138, R138, UR13 ;  /* 0x0000000d8a8a7c20 */ /* 0x000fc60008400000 */
[----:B------:R-:W-:Y:S01]  /*12370*/  @P5 STG.E.U16 desc[UR14][R4.64+0xc0], R136 ;  /* 0x0000c08804005986 */ /* 0x000fe2000c10150e */
[----:B------:R-:W-:-:S03]  /*12380*/  ISETP.GT.AND P5, PT, R0, 0x61, P1 ;  /* 0x000000610000780c */ /* 0x000fc60000fa4270 */
[----:B------:R-:W-:Y:S01]  /*12390*/  @P6 STG.E.U16 desc[UR14][R4.64+0xc2], R137 ;  /* 0x0000c28904006986 */ /* 0x000fe2000c10150e */
[----:B------:R-:W-:Y:S01]  /*123a0*/  ISETP.GT.AND P6, PT, R0, 0x68, P3 ;  /* 0x000000680000780c */ /* 0x000fe20001fc4270 */
[----:B------:R-:W-:Y:S01]  /*123b0*/  FMUL R139, R139, UR13 ;  /* 0x0000000d8b8b7c20 */ /* 0x000fe20008400000 */
[----:B------:R-:W-:Y:S01]  /*123c0*/  FMUL R140, R140, UR13 ;  /* 0x0000000d8c8c7c20 */ /* 0x000fe20008400000 */
[----:B------:R-:W-:-:S03]  /*123d0*/  F2FP.BF16.F32.PACK_AB R138, RZ, R138 ;  /* 0x0000008aff8a723e */ /* 0x000fc600000010ff */
        /* <DEDUP_REMOVED lines=11> */
[----:B------:R-:W-:-:S03]  /*12490*/  F2FP.BF16.F32.PACK_AB R141, RZ, R141 ;  /* 0x0000008dff8d723e */ /* 0x000fc600000010ff */
[----:B------:R-:W-:Y:S02]  /*124a0*/  F2FP.BF16.F32.PACK_AB R142, RZ, R142 ;  /* 0x0000008eff8e723e */ /* 0x000fe400000010ff */
[----:B------:R-:W-:Y:S01]  /*124b0*/  F2FP.BF16.F32.PACK_AB R143, RZ, R143 ;  /* 0x0000008fff8f723e */ /* 0x000fe200000010ff */
[----:B------:R-:W-:Y:S04]  /*124c0*/  @P4 STG.E.U16 desc[UR14][R4.64+0xd2], R141 ;  /* 0x0000d28d04004986 */ /* 0x000fe8000c10150e */
[----:B------:R-:W-:Y:S01]  /*124d0*/  @P5 STG.E.U16 desc[UR14][R6.64+0xd0], R142 ;  /* 0x0000d08e06005986 */ /* 0x000fe2000c10150e */
[----:B------:R-:W-:-:S03]  /*124e0*/  ISETP.GT.AND P5, PT, R0, 0x70, P3 ;  /* 0x000000700000780c */ /* 0x000fc60001fa4270 */
[----:B------:R-:W-:Y:S01]  /*124f0*/  @P6 STG.E.U16 desc[UR14][R6.64+0xd2], R143 ;  /* 0x0000d28f06006986 */ /* 0x000fe2000c10150e */
[----:B------:R-:W-:Y:S01]  /*12500*/  ISETP.GT.AND P6, PT, R0, 0x71, P3 ;  /* 0x000000710000780c */ /* 0x000fe20001fc4270 */
[----:B------:R-:W-:Y:S01]  /*12510*/  FMUL R144, R144, UR13 ;  /* 0x0000000d90907c20 */ /* 0x000fe20008400000 */
[----:B------:R-:W-:Y:S01]  /*12520*/  FMUL R145, R145, UR13 ;  /* 0x0000000d91917c20 */ /* 0x000fe20008400000 */
[----:B------:R-:W-:-:S03]  /*12530*/  ISETP.GT.AND P4, PT, R0, 0x70, P1 ;  /* 0x000000700000780c */ /* 0x000fc60000f84270 */
[----:B------:R-:W-:Y:S02]  /*12540*/  F2FP.BF16.F32.PACK_AB R144, RZ, R144 ;  /* 0x00000090ff90723e */ /* 0x000fe400000010ff */
[----:B------:R-:W-:Y:S01]  /*12550*/  F2FP.BF16.F32.PACK_AB R145, RZ, R145 ;  /* 0x00000091ff91723e */ /* 0x000fe200000010ff */
[----:B------:R-:W-:Y:S02]  /*12560*/  FMUL R146, R146, UR13 ;  /* 0x0000000d92927c20 */ /* 0x000fe40008400000 */
[----:B------:R-:W-:Y:S01]  /*12570*/  @P5 STG.E.U16 desc[UR14][R4.64+0xe0], R144 ;  /* 0x0000e09004005986 */ /* 0x000fe2000c10150e */
[----:B------:R-:W-:-:S03]  /*12580*/  ISETP.GT.AND P5, PT, R0, 0x71, P1 ;  /* 0x000000710000780c */ /* 0x000fc60000fa4270 */
[----:B------:R-:W-:Y:S01]  /*12590*/  @P6 STG.E.U16 desc[UR14][R4.64+0xe2], R145 ;  /* 0x0000e29104006986 */ /* 0x000fe2000c10150e */
[C---:B------:R-:W-:Y:S02]  /*125a0*/  ISETP.GT.AND P6, PT, R0.reuse, 0x78, P3 ;  /* 0x000000780000780c */ /* 0x040fe40001fc4270 */
[----:B------:R-:W-:Y:S01]  /*125b0*/  ISETP.GT.AND P3, PT, R0, 0x79, P3 ;  /* 0x000000790000780c */ /* 0x000fe20001f64270 */
[----:B------:R-:W-:Y:S01]  /*125c0*/  FMUL R147, R147, UR13 ;  /* 0x0000000d93937c20 */ /* 0x000fe20008400000 */
[----:B------:R-:W-:Y:S01]  /*125d0*/  F2FP.BF16.F32.PACK_AB R146, RZ, R146 ;  /* 0x00000092ff92723e */ /* 0x000fe200000010ff */
[----:B------:R-:W-:Y:S01]  /*125e0*/  FMUL R149, R149, UR13 ;  /* 0x0000000d95957c20 */ /* 0x000fe20008400000 */
[----:B------:R-:W-:Y:S02]  /*125f0*/  FMUL R148, R148, UR13 ;  /* 0x0000000d94947c20 */ /* 0x000fe40008400000 */
[----:B------:R-:W-:Y:S01]  /*12600*/  F2FP.BF16.F32.PACK_AB R147, RZ, R147 ;  /* 0x00000093ff93723e */ /* 0x000fe200000010ff */
[----:B------:R-:W-:Y:S01]  /*12610*/  @P4 STG.E.U16 desc[UR14][R6.64+0xe0], R146 ;  /* 0x0000e09206004986 */ /* 0x000fe2000c10150e */
[----:B------:R-:W-:-:S02]  /*12620*/  ISETP.GT.AND P4, PT, R0, 0x78, P1 ;  /* 0x000000780000780c */ /* 0x000fc40000f84270 */
[----:B------:R-:W-:Y:S02]  /*12630*/  F2FP.BF16.F32.PACK_AB R149, RZ, R149 ;  /* 0x00000095ff95723e */ /* 0x000fe400000010ff */
[----:B------:R-:W-:Y:S01]  /*12640*/  ISETP.GT.AND P2, PT, R14, 0xc0, PT ;  /* 0x000000c00e00780c */ /* 0x000fe20003f44270 */
[----:B------:R-:W-:Y:S01]  /*12650*/  @P5 STG.E.U16 desc[UR14][R6.64+0xe2], R147 ;  /* 0x0000e29306005986 */ /* 0x000fe2000c10150e */
[C---:B------:R-:W-:Y:S01]  /*12660*/  ISETP.GT.AND P1, PT, R0.reuse, 0x79, P1 ;  /* 0x000000790000780c */ /* 0x040fe20000f24270 */
[----:B-1----:R-:W-:Y:S01]  /*12670*/  IMAD.U32 R9, RZ, RZ, UR18 ;  /* 0x00000012ff097e24 */ /* 0x002fe2000f8e00ff */
[----:B------:R-:W-:Y:S01]  /*12680*/  F2FP.BF16.F32.PACK_AB R148, RZ, R148 ;  /* 0x00000094ff94723e */ /* 0x000fe200000010ff */
[----:B------:R-:W-:Y:S01]  /*12690*/  @P3 STG.E.U16 desc[UR14][R4.64+0xf2], R149 ;  /* 0x0000f29504003986 */ /* 0x000fe2000c10150e */
[----:B------:R-:W-:Y:S01]  /*126a0*/  ISETP.GT.AND P3, PT, R0, RZ, P2 ;  /* 0x000000ff0000720c */ /* 0x000fe20001764270 */
[----:B------:R-:W-:Y:S01]  /*126b0*/  FMUL R150, R150, UR13 ;  /* 0x0000000d96967c20 */ /* 0x000fe20008400000 */
[----:B------:R-:W-:Y:S01]  /*126c0*/  FMUL R151, R151, UR13 ;  /* 0x0000000d97977c20 */ /* 0x000fe20008400000 */
[----:B------:R-:W-:Y:S01]  /*126d0*/  UIMAD UR6, UR19, 0x180, URZ ;  /* 0x00000180130678a4 */ /* 0x000fe2000f8e023f */
[----:B------:R-:W-:Y:S01]  /*126e0*/  FMUL R24, R24, UR13 ;  /* 0x0000000d18187c20 */ /* 0x000fe20008400000 */
[----:B------:R-:W-:Y:S01]  /*126f0*/  IMAD.WIDE.U32 R2, R9, 0x180, R2 ;  /* 0x0000018009027825 */ /* 0x000fe200078e0002 */
[----:B------:R1:W-:Y:S01]  /*12700*/  @P6 STG.E.U16 desc[UR14][R4.64+0xf0], R148 ;  /* 0x0000f09404006986 */ /* 0x0003e2000c10150e */
[----:B------:R-:W-:-:S02]  /*12710*/  F2FP.BF16.F32.PACK_AB R150, RZ, R150 ;  /* 0x00000096ff96723e */ /* 0x000fc400000010ff */
[----:B------:R-:W-:Y:S01]  /*12720*/  F2FP.BF16.F32.PACK_AB R151, RZ, R151 ;  /* 0x00000097ff97723e */ /* 0x000fe200000010ff */
[----:B------:R-:W-:Y:S01]  /*12730*/  VIADD R3, R3, UR6 ;  /* 0x0000000603037c36 */ /* 0x000fe20008000000 */
[----:B------:R-:W-:Y:S02]  /*12740*/  ISETP.GT.AND P5, PT, R0, 0x1, P2 ;  /* 0x000000010000780c */ /* 0x000fe400017a4270 */
[----:B------:R-:W-:Y:S01]  /*12750*/  F2FP.BF16.F32.PACK_AB R24, RZ, R24 ;  /* 0x00000018ff18723e */ /* 0x000fe200000010ff */
[----:B------:R-:W-:Y:S01]  /*12760*/  FMUL R25, R25, UR13 ;  /* 0x0000000d19197c20 */ /* 0x000fe20008400000 */
[----:B-1----:R-:W-:Y:S02]  /*12770*/  @P4 IMAD.MOV.U32 R4, RZ, RZ, R6 ;  /* 0x000000ffff044224 */ /* 0x002fe400078e0006 */
[----:B------:R-:W-:Y:S01]  /*12780*/  @P4 IMAD.MOV.U32 R5, RZ, RZ, R7 ;  /* 0x000000ffff054224 */ /* 0x000fe200078e0007 */
[----:B------:R-:W-:-:S04]  /*12790*/  ISETP.GT.AND P0, PT, R14, 0xc8, PT ;  /* 0x000000c80e00780c */ /* 0x000fc80003f04270 */
[----:B------:R1:W-:Y:S01]  /*127a0*/  @P4 STG.E.U16 desc[UR14][R4.64+0xf0], R150 ;  /* 0x0000f09604004986 */ /* 0x0003e2000c10150e */
[----:B------:R-:W-:-:S03]  /*127b0*/  F2FP.BF16.F32.PACK_AB R25, RZ, R25 ;  /* 0x00000019ff19723e */ /* 0x000fc600000010ff */
[----:B------:R2:W-:Y:S04]  /*127c0*/  @P1 STG.E.U16 desc[UR14][R6.64+0xf2], R151 ;  /* 0x0000f29706001986 */ /* 0x0005e8000c10150e */
[----:B------:R-:W-:Y:S01]  /*127d0*/  @P3 STG.E.U16 desc[UR14][R2.64], R24 ;  /* 0x0000001802003986 */ /* 0x000fe2000c10150e */
[----:B------:R-:W-:Y:S01]  /*127e0*/  ISETP.GT.AND P3, PT, R0, RZ, P0 ;  /* 0x000000ff0000720c */ /* 0x000fe20000764270 */
[----:B------:R-:W-:Y:S01]  /*127f0*/  FMUL R26, R26, UR13 ;  /* 0x0000000d1a1a7c20 */ /* 0x000fe20008400000 */
[----:B-1----:R-:W-:Y:S01]  /*12800*/  IADD3 R4, P1, R2, UR9, RZ ;  /* 0x0000000902047c10 */ /* 0x002fe2000ff3e0ff */
[----:B------:R-:W-:Y:S01]  /*12810*/  @P5 STG.E.U16 desc[UR14][R2.64+0x2], R25 ;  /* 0x0000021902005986 */ /* 0x000fe2000c10150e */
[C---:B------:R-:W-:Y:S02]  /*12820*/  ISETP.GT.AND P6, PT, R0.reuse, 0x1, P0 ;  /* 0x000000010000780c */ /* 0x040fe400007c4270 */
[----:B------:R-:W-:Y:S01]  /*12830*/  ISETP.GT.AND P5, PT, R0, 0x8, P2 ;  /* 0x000000080000780c */ /* 0x000fe200017a4270 */
[----:B------:R-:W-:Y:S01]  /*12840*/  FMUL R27, R27, UR13 ;  /* 0x0000000d1b1b7c20 */ /* 0x000fe20008400000 */
[----:B------:R-:W-:-:S02]  /*12850*/  F2FP.BF16.F32.PACK_AB R26, RZ, R26 ;  /* 0x0000001aff1a723e */ /* 0x000fc400000010ff */
[----:B------:R-:W-:Y:S02]  /*12860*/  IADD3.X R5, R3, UR8, RZ, P1, !PT ;  /* 0x0000000803057c10 */ /* 0x000fe40008ffe4ff */
[----:B------:R-:W-:Y:S01]  /*12870*/  ISETP.GT.AND P4, PT, R0, 0x9, P2 ;  /* 0x000000090000780c */ /* 0x000fe20001784270 */
[----:B------:R-:W-:Y:S01]  /*12880*/  FMUL R28, R28, UR13 ;  /* 0x0000000d1c1c7c20 */ /* 0x000fe20008400000 */
[----:B------:R-:W-:Y:S01]  /*12890*/  FMUL R29, R29, UR13 ;  /* 0x0000000d1d1d7c20 */ /* 0x000fe20008400000 */
[----:B------:R-:W-:Y:S01]  /*128a0*/  @P3 STG.E.U16 desc[UR14][R4.64], R26 ;  /* 0x0000001a04003986 */ /* 0x000fe2000c10150e */
[----:B------:R-:W-:Y:S02]  /*128b0*/  F2FP.BF16.F32.PACK_AB R27, RZ, R27 ;  /* 0x0000001bff1b723e */ /* 0x000fe400000010ff */
[----:B------:R-:W-:Y:S02]  /*128c0*/  ISETP.GT.AND P3, PT, R0, 0x8, P0 ;  /* 0x000000080000780c */ /* 0x000fe40000764270 */
[----:B------:R-:W-:Y:S01]  /*128d0*/  F2FP.BF16.F32.PACK_AB R28, RZ, R28 ;  /* 0x0000001cff1c723e */ /* 0x000fe200000010ff */
[----:B------:R-:W-:Y:S01]  /*128e0*/  FMUL R30, R30, UR13 ;  /* 0x0000000d1e1e7c20 */ /* 0x000fe20008400000 */
[----:B------:R-:W-:Y:S01]  /*128f0*/  F2FP.BF16.F32.PACK_AB R29, RZ, R29 ;  /* 0x0000001dff1d723e */ /* 0x000fe200000010ff */
[----:B------:R-:W-:Y:S01]  /*12900*/  @P6 STG.E.U16 desc[UR14][R4.64+0x2], R27 ;  /* 0x0000021b04006986 */ /* 0x000fe2000c10150e */
[----:B------:R-:W-:-:S03]  /*12910*/  ISETP.GT.AND P6, PT, R0, 0x9, P0 ;  /* 0x000000090000780c */ /* 0x000fc600007c4270 */
[----:B------:R-:W-:Y:S01]  /*12920*/  @P5 STG.E.U16 desc[UR14][R2.64+0x10], R28 ;  /* 0x0000101c02005986 */ /* 0x000fe2000c10150e */
[C---:B------:R-:W-:Y:S01]  /*12930*/  ISETP.GT.AND P5, PT, R0.reuse, 0x10, P2 ;  /* 0x000000100000780c */ /* 0x040fe200017a4270 */
[----:B------:R-:W-:Y:S01]  /*12940*/  FMUL R31, R31, UR13 ;  /* 0x0000000d1f1f7c20 */ /* 0x000fe20008400000 */
[----:B------:R-:W-:Y:S01]  /*12950*/  F2FP.BF16.F32.PACK_AB R30, RZ, R30 ;  /* 0x0000001eff1e723e */ /* 0x000fe200000010ff */
[----:B------:R-:W-:Y:S01]  /*12960*/  @P4 STG.E.U16 desc[UR14][R2.64+0x12], R29 ;  /* 0x0000121d02004986 */ /* 0x000fe2000c10150e */
[----:B------:R-:W-:Y:S01]  /*12970*/  ISETP.GT.AND P4, PT, R0, 0x11, P2 ;  /* 0x000000110000780c */ /* 0x000fe20001784270 */
[----:B------:R-:W-:Y:S01]  /*12980*/  FMUL R32, R32, UR13 ;  /* 0x0000000d20207c20 */ /* 0x000fe20008400000 */
[----:B------:R-:W-:Y:S01]  /*12990*/  FMUL R33, R33, UR13 ;  /* 0x0000000d21217c20 */ /* 0x000fe20008400000 */
[----:B------:R-:W-:Y:S01]  /*129a0*/  @P3 STG.E.U16 desc[UR14][R4.64+0x10], R30 ;  /* 0x0000101e04003986 */ /* 0x000fe2000c10150e */
[----:B------:R-:W-:Y:S02]  /*129b0*/  F2FP.BF16.F32.PACK_AB R31, RZ, R31 ;  /* 0x0000001fff1f723e */ /* 0x000fe400000010ff */
[----:B------:R-:W-:-:S02]  /*129c0*/  ISETP.GT.AND P3, PT, R0, 0x10, P0 ;  /* 0x000000100000780c */ /* 0x000fc40000764270 */
[----:B------:R-:W-:Y:S01]  /*129d0*/  F2FP.BF16.F32.PACK_AB R32, RZ, R32 ;  /* 0x00000020ff20723e */ /* 0x000fe200000010ff */
[----:B------:R-:W-:Y:S01]  /*129e0*/  FMUL R34, R34, UR13 ;  /* 0x0000000d22227c20 */ /* 0x000fe20008400000 */
[----:B------:R-:W-:Y:S01]  /*129f0*/  F2FP.BF16.F32.PACK_AB R33, RZ, R33 ;  /* 0x00000021ff21723e */ /* 0x000fe200000010ff */
[----:B------:R-:W-:Y:S01]  /*12a00*/  @P6 STG.E.U16 desc[UR14][R4.64+0x12], R31 ;  /* 0x0000121f04006986 */ /* 0x000fe2000c10150e */
[----:B------:R-:W-:-:S03]  /*12a10*/  ISETP.GT.AND P6, PT, R0, 0x11, P0 ;  /* 0x000000110000780c */ /* 0x000fc600007c4270 */
[----:B------:R-:W-:Y:S01]  /*12a20*/  @P5 STG.E.U16 desc[UR14][R2.64+0x20], R32 ;  /* 0x0000202002005986 */ /* 0x000fe2000c10150e */
[----:B------:R-:W-:-:S03]  /*12a30*/  F2FP.BF16.F32.PACK_AB R34, RZ, R34 ;  /* 0x00000022ff22723e */ /* 0x000fc600000010ff */
[----:B------:R-:W-:Y:S01]  /*12a40*/  @P4 STG.E.U16 desc[UR14][R2.64+0x22], R33 ;  /* 0x0000222102004986 */ /* 0x000fe2000c10150e */
[C---:B------:R-:W-:Y:S01]  /*12a50*/  ISETP.GT.AND P4, PT, R0.reuse, 0x18, P2 ;  /* 0x000000180000780c */ /* 0x040fe20001784270 */
[----:B------:R-:W-:Y:S01]  /*12a60*/  FMUL R35, R35, UR13 ;  /* 0x0000000d23237c20 */ /* 0x000fe20008400000 */
[----:B------:R-:W-:Y:S01]  /*12a70*/  ISETP.GT.AND P5, PT, R0, 0x19, P2 ;  /* 0x000000190000780c */ /* 0x000fe200017a4270 */
[----:B------:R-:W-:Y:S01]  /*12a80*/  FMUL R36, R36, UR13 ;  /* 0x0000000d24247c20 */ /* 0x000fe20008400000 */
[----:B------:R-:W-:Y:S01]  /*12a90*/  FMUL R37, R37, UR13 ;  /* 0x0000000d25257c20 */ /* 0x000fe20008400000 */
[----:B------:R-:W-:Y:S01]  /*12aa0*/  @P3 STG.E.U16 desc[UR14][R4.64+0x20], R34 ;  /* 0x0000202204003986 */ /* 0x000fe2000c10150e */
[----:B------:R-:W-:Y:S02]  /*12ab0*/  ISETP.GT.AND P3, PT, R0, 0x18, P0 ;  /* 0x000000180000780c */ /* 0x000fe40000764270 */
[----:B------:R-:W-:Y:S01]  /*12ac0*/  F2FP.BF16.F32.PACK_AB R35, RZ, R35 ;  /* 0x00000023ff23723e */ /* 0x000fe200000010ff */
[----:B------:R-:W-:Y:S01]  /*12ad0*/  FMUL R38, R38, UR13 ;  /* 0x0000000d26267c20 */ /* 0x000fe20008400000 */
[----:B------:R-:W-:-:S02]  /*12ae0*/  F2FP.BF16.F32.PACK_AB R36, RZ, R36 ;  /* 0x00000024ff24723e */ /* 0x000fc400000010ff */
[----:B------:R-:W-:Y:S01]  /*12af0*/  F2FP.BF16.F32.PACK_AB R37, RZ, R37 ;  /* 0x00000025ff25723e */ /* 0x000fe200000010ff */
[----:B------:R-:W-:Y:S01]  /*12b00*/  @P6 STG.E.U16 desc[UR14][R4.64+0x22], R35 ;  /* 0x0000222304006986 */ /* 0x000fe2000c10150e */
[----:B------:R-:W-:-:S03]  /*12b10*/  F2FP.BF16.F32.PACK_AB R38, RZ, R38 ;  /* 0x00000026ff26723e */ /* 0x000fc600000010ff */
[----:B------:R-:W-:Y:S01]  /*12b20*/  @P4 STG.E.U16 desc[UR14][R2.64+0x30], R36 ;  /* 0x0000302402004986 */ /* 0x000fe2000c10150e */
[C---:B------:R-:W-:Y:S02]  /*12b30*/  ISETP.GT.AND P4, PT, R0.reuse, 0x19, P0 ;  /* 0x000000190000780c */ /* 0x040fe40000784270 */
[C---:B------:R-:W-:Y:S01]  /*12b40*/  ISETP.GT.AND P6, PT, R0.reuse, 0x20, P2 ;  /* 0x000000200000780c */ /* 0x040fe200017c4270 */
[----:B------:R-:W-:Y:S01]  /*12b50*/  @P5 STG.E.U16 desc[UR14][R2.64+0x32], R37 ;  /* 0x0000322502005986 */ /* 0x000fe2000c10150e */
[----:B------:R-:W-:Y:S01]  /*12b60*/  ISETP.GT.AND P5, PT, R0, 0x21, P2 ;  /* 0x000000210000780c */ /* 0x000fe200017a4270 */
[----:B------:R-:W-:Y:S01]  /*12b70*/  FMUL R39, R39, UR13 ;  /* 0x0000000d27277c20 */ /* 0x000fe20008400000 */
[----:B------:R-:W-:Y:S01]  /*12b80*/  FMUL R40, R40, UR13 ;  /* 0x0000000d28287c20 */ /* 0x000fe20008400000 */
[----:B------:R-:W-:Y:S01]  /*12b90*/  FMUL R41, R41, UR13 ;  /* 0x0000000d29297c20 */ /* 0x000fe20008400000 */
[----:B------:R-:W-:Y:S01]  /*12ba0*/  @P3 STG.E.U16 desc[UR14][R4.64+0x30], R38 ;  /* 0x0000302604003986 */ /* 0x000fe2000c10150e */
[----:B------:R-:W-:Y:S01]  /*12bb0*/  ISETP.GT.AND P3, PT, R0, 0x20, P0 ;  /* 0x000000200000780c */ /* 0x000fe20000764270 */
[----:B------:R-:W-:Y:S01]  /*12bc0*/  FMUL R42, R42, UR13 ;  /* 0x0000000d2a2a7c20 */ /* 0x000fe20008400000 */
[----:B------:R-:W-:-:S02]  /*12bd0*/  F2FP.BF16.F32.PACK_AB R39, RZ, R39 ;  /* 0x00000027ff27723e */ /* 0x000fc400000010ff */
[----:B------:R-:W-:Y:S02]  /*12be0*/  F2FP.BF16.F32.PACK_AB R40, RZ, R40 ;  /* 0x00000028ff28723e */ /* 0x000fe400000010ff */
[----:B------:R-:W-:Y:S01]  /*12bf0*/  F2FP.BF16.F32.PACK_AB R41, RZ, R41 ;  /* 0x00000029ff29723e */ /* 0x000fe200000010ff */
[----:B------:R-:W-:Y:S01]  /*12c00*/  @P4 STG.E.U16 desc[UR14][R4.64+0x32], R39 ;  /* 0x0000322704004986 */ /* 0x000fe2000c10150e */
[----:B------:R-:W-:Y:S02]  /*12c10*/  F2FP.BF16.F32.PACK_AB R42, RZ, R42 ;  /* 0x0000002aff2a723e */ /* 0x000fe400000010ff */
        /* <DEDUP_REMOVED lines=31> */
[----:B------:R-:W-:-:S03]  /*12e10*/  F2FP.BF16.F32.PACK_AB R50, RZ, R50 ;  /* 0x00000032ff32723e */ /* 0x000fc600000010ff */
[----:B------:R-:W-:Y:S01]  /*12e20*/  @P6 STG.E.U16 desc[UR14][R2.64+0x60], R48 ;  /* 0x0000603002006986 */ /* 0x000fe2000c10150e */
[----:B--2---:R-:W-:-:S03]  /*12e30*/  IADD3.X R7, R3, UR8, RZ, P1, !PT ;  /* 0x0000000803077c10 */ /* 0x004fc60008ffe4ff */
[----:B------:R-:W-:Y:S01]  /*12e40*/  @P5 STG.E.U16 desc[UR14][R2.64+0x62], R49 ;  /* 0x0000623102005986 */ /* 0x000fe2000c10150e */
[C---:B------:R-:W-:Y:S02]  /*12e50*/  ISETP.GT.AND P5, PT, R0.reuse, 0x31, P0 ;  /* 0x000000310000780c */ /* 0x040fe400007a4270 */
[C---:B------:R-:W-:Y:S01]  /*12e60*/  ISETP.GT.AND P1, PT, R0.reuse, 0x38, P0 ;  /* 0x000000380000780c */ /* 0x040fe20000724270 */
[----:B------:R1:W-:Y:S01]  /*12e70*/  @P3 STG.E.U16 desc[UR14][R4.64+0x60], R50 ;  /* 0x0000603204003986 */ /* 0x0003e2000c10150e */
[C---:B------:R-:W-:Y:S02]  /*12e80*/  ISETP.GT.AND P3, PT, R0.reuse, 0x39, P0 ;  /* 0x000000390000780c */ /* 0x040fe40000764270 */
[C---:B------:R-:W-:Y:S01]  /*12e90*/  ISETP.GT.AND P6, PT, R0.reuse, 0x38, P2 ;  /* 0x000000380000780c */ /* 0x040fe200017c4270 */
[----:B------:R-:W-:Y:S01]  /*12ea0*/  FMUL R51, R51, UR13 ;  /* 0x0000000d33337c20 */ /* 0x000fe20008400000 */
[----:B------:R-:W-:Y:S01]  /*12eb0*/  ISETP.GT.AND P4, PT, R0, 0x39, P2 ;  /* 0x000000390000780c */ /* 0x000fe20001784270 */
[----:B------:R-:W-:Y:S01]  /*12ec0*/  FMUL R52, R52, UR13 ;  /* 0x0000000d34347c20 */ /* 0x000fe20008400000 */
[----:B------:R-:W-:Y:S01]  /*12ed0*/  FMUL R53, R53, UR13 ;  /* 0x0000000d35357c20 */ /* 0x000fe20008400000 */
[----:B------:R-:W-:Y:S01]  /*12ee0*/  FMUL R54, R54, UR13 ;  /* 0x0000000d36367c20 */ /* 0x000fe20008400000 */
[----:B------:R-:W-:Y:S01]  /*12ef0*/  FMUL R55, R55, UR13 ;  /* 0x0000000d37377c20 */ /* 0x000fe20008400000 */
[----:B------:R-:W-:Y:S01]  /*12f00*/  F2FP.BF16.F32.PACK_AB R51, RZ, R51 ;  /* 0x00000033ff33723e */ /* 0x000fe200000010ff */
[----:B------:R-:W-:Y:S01]  /*12f10*/  @P5 IMAD.MOV.U32 R6, RZ, RZ, R4 ;  /* 0x000000ffff065224 */ /* 0x000fe200078e0004 */
[----:B------:R-:W-:Y:S01]  /*12f20*/  F2FP.BF16.F32.PACK_AB R52, RZ, R52 ;  /* 0x00000034ff34723e */ /* 0x000fe200000010ff */
[C---:B-1----:R-:W-:Y:S01]  /*12f30*/  VIADD R4, R2.reuse, UR9 ;  /* 0x0000000902047c36 */ /* 0x042fe20008000000 */
[----:B------:R-:W-:Y:S01]  /*12f40*/  F2FP.BF16.F32.PACK_AB R53, RZ, R53 ;  /* 0x00000035ff35723e */ /* 0x000fe200000010ff */
[--C-:B------:R-:W-:Y:S01]  /*12f50*/  @P1 IMAD.MOV.U32 R5, RZ, RZ, R7.reuse ;  /* 0x000000ffff051224 */ /* 0x100fe200078e0007 */
[----:B------:R-:W-:Y:S01]  /*12f60*/  F2FP.BF16.F32.PACK_AB R54, RZ, R54 ;  /* 0x00000036ff36723e */ /* 0x000fe200000010ff */
[----:B------:R-:W-:Y:S01]  /*12f70*/  VIADD R8, R2, UR9 ;  /* 0x0000000902087c36 */ /* 0x000fe20008000000 */
[----:B------:R-:W-:Y:S01]  /*12f80*/  F2FP.BF16.F32.PACK_AB R55, RZ, R55 ;  /* 0x00000037ff37723e */ /* 0x000fe200000010ff */
[----:B------:R-:W-:Y:S01]  /*12f90*/  @P3 IMAD.MOV.U32 R9, RZ, RZ, R7 ;  /* 0x000000ffff093224 */ /* 0x000fe200078e0007 */
[----:B------:R-:W-:Y:S04]  /*12fa0*/  @P5 STG.E.U16 desc[UR14][R6.64+0x62], R51 ;  /* 0x0000623306005986 */ /* 0x000fe8000c10150e */
[----:B------:R-:W-:Y:S04]  /*12fb0*/  @P6 STG.E.U16 desc[UR14][R2.64+0x70], R52 ;  /* 0x0000703402006986 */ /* 0x000fe8000c10150e */
[----:B------:R-:W-:Y:S04]  /*12fc0*/  @P4 STG.E.U16 desc[UR14][R2.64+0x72], R53 ;  /* 0x0000723502004986 */ /* 0x000fe8000c10150e */
[----:B------:R1:W-:Y:S01]  /*12fd0*/  @P1 STG.E.U16 desc[UR14][R4.64+0x70], R54 ;  /* 0x0000703604001986 */ /* 0x0003e2000c10150e */
[----:B------:R-:W-:-:S03]  /*12fe0*/  ISETP.GT.AND P1, PT, R0, 0x40, P0 ;  /* 0x000000400000780c */ /* 0x000fc60000724270 */
[----:B------:R2:W-:Y:S01]  /*12ff0*/  @P3 STG.E.U16 desc[UR14][R8.64+0x72], R55 ;  /* 0x0000723708003986 */ /* 0x0005e2000c10150e */
[C---:B------:R-:W-:Y:S02]  /*13000*/  ISETP.GT.AND P3, PT, R0.reuse, 0x41, P0 ;  /* 0x000000410000780c */ /* 0x040fe40000764270 */
[C---:B------:R-:W-:Y:S02]  /*13010*/  ISETP.GT.AND P4, PT, R0.reuse, 0x40, P2 ;  /* 0x000000400000780c */ /* 0x040fe40001784270 */
[----:B------:R-:W-:Y:S01]  /*13020*/  ISETP.GT.AND P5, PT, R0, 0x41, P2 ;  /* 0x000000410000780c */ /* 0x000fe200017a4270 */
[----:B------:R-:W-:Y:S01]  /*13030*/  FMUL R56, R56, UR13 ;  /* 0x0000000d38387c20 */ /* 0x000fe20008400000 */
[----:B------:R-:W-:Y:S01]  /*13040*/  FMUL R57, R57, UR13 ;  /* 0x0000000d39397c20 */ /* 0x000fe20008400000 */
[----:B------:R-:W-:Y:S01]  /*13050*/  FMUL R58, R58, UR13 ;  /* 0x0000000d3a3a7c20 */ /* 0x000fe20008400000 */
[----:B------:R-:W-:Y:S02]  /*13060*/  FMUL R59, R59, UR13 ;  /* 0x0000000d3b3b7c20 */ /* 0x000fe40008400000 */
[----:B------:R-:W-:Y:S01]  /*13070*/  F2FP.BF16.F32.PACK_AB R56, RZ, R56 ;  /* 0x00000038ff38723e */ /* 0x000fe200000010ff */
[----:B-1----:R-:W-:Y:S01]  /*13080*/  @P1 IMAD.MOV.U32 R5, RZ, RZ, R7 ;  /* 0x000000ffff051224 */ /* 0x002fe200078e0007 */
[----:B------:R-:W-:-:S02]  /*13090*/  F2FP.BF16.F32.PACK_AB R57, RZ, R57 ;  /* 0x00000039ff39723e */ /* 0x000fc400000010ff */
[----:B------:R-:W-:Y:S02]  /*130a0*/  F2FP.BF16.F32.PACK_AB R58, RZ, R58 ;  /* 0x0000003aff3a723e */ /* 0x000fe400000010ff */
[----:B------:R-:W-:Y:S02]  /*130b0*/  F2FP.BF16.F32.PACK_AB R59, RZ, R59 ;  /* 0x0000003bff3b723e */ /* 0x000fe400000010ff */
[----:B--2---:R-:W-:Y:S01]  /*130c0*/  @P3 MOV R9, R7 ;  /* 0x0000000700093202 */ /* 0x004fe20000000f00 */
        /* <DEDUP_REMOVED lines=13> */
[--C-:B-1----:R-:W-:Y:S01]  /*131a0*/  @P1 IMAD.MOV.U32 R5, RZ, RZ, R7.reuse ;  /* 0x000000ffff051224 */ /* 0x102fe200078e0007 */
[----:B------:R-:W-:Y:S01]  /*131b0*/  F2FP.BF16.F32.PACK_AB R61, RZ, R61 ;  /* 0x0000003dff3d723e */ /* 0x000fe200000010ff */
[----:B--2---:R-:W-:Y:S01]  /*131c0*/  @P3 IMAD.MOV.U32 R9, RZ, RZ, R7 ;  /* 0x000000ffff093224 */ /* 0x004fe200078e0007 */
[----:B------:R-:W-:-:S02]  /*131d0*/  F2FP.BF16.F32.PACK_AB R62, RZ, R62 ;  /* 0x0000003eff3e723e */ /* 0x000fc400000010ff */
[----:B------:R-:W-:Y:S01]  /*131e0*/  F2FP.BF16.F32.PACK_AB R63, RZ, R63 ;  /* 0x0000003fff3f723e */ /* 0x000fe200000010ff */
[----:B------:R-:W-:Y:S01]  /*131f0*/  @P4 STG.E.U16 desc[UR14][R2.64+0x90], R60 ;  /* 0x0000903c02004986 */ /* 0x000fe2000c10150e */
[----:B------:R-:W-:-:S03]  /*13200*/  ISETP.GT.AND P4, PT, R0, 0x50, P2 ;  /* 0x000000500000780c */ /* 0x000fc60001784270 */
[----:B------:R-:W-:Y:S01]  /*13210*/  @P5 STG.E.U16 desc[UR14][R2.64+0x92], R61 ;  /* 0x0000923d02005986 */ /* 0x000fe2000c10150e */
[----:B------:R-:W-:-:S03]  /*13220*/  FMUL R64, R64, UR13 ;  /* 0x0000000d40407c20 */ /* 0x000fc60008400000 */
[----:B------:R1:W-:Y:S01]  /*13230*/  @P1 STG.E.U16 desc[UR14][R4.64+0x90], R62 ;  /* 0x0000903e04001986 */ /* 0x0003e2000c10150e */
[----:B------:R-:W-:-:S03]  /*13240*/  ISETP.GT.AND P1, PT, R0, 0x50, P0 ;  /* 0x000000500000780c */ /* 0x000fc60000724270 */
[----:B------:R2:W-:Y:S01]  /*13250*/  @P3 STG.E.U16 desc[UR14][R8.64+0x92], R63 ;  /* 0x0000923f08003986 */ /* 0x0005e2000c10150e */
        /* <DEDUP_REMOVED lines=8> */
[----:B------:R-:W-:Y:S01]  /*132e0*/  ISETP.GT.AND P4, PT, R0, 0x58, P2 ;  /* 0x000000580000780c */ /* 0x000fe20001784270 */
[--C-:B-1----:R-:W-:Y:S01]  /*132f0*/  @P1 IMAD.MOV.U32 R5, RZ, RZ, R7.reuse ;  /* 0x000000ffff051224 */ /* 0x102fe200078e0007 */
[----:B------:R-:W-:Y:S01]  /*13300*/  F2FP.BF16.F32.PACK_AB R66, RZ, R66 ;  /* 0x00000042ff42723e */ /* 0x000fe200000010ff */
[----:B--2---:R-:W-:Y:S01]  /*13310*/  @P3 IMAD.MOV.U32 R9, RZ, RZ, R7 ;  /* 0x000000ffff093224 */ /* 0x004fe200078e0007 */
[----:B------:R-:W-:Y:S01]  /*13320*/  F2FP.BF16.F32.PACK_AB R67, RZ, R67 ;  /* 0x00000043ff43723e */ /* 0x000fe200000010ff */
[----:B------:R-:W-:Y:S01]  /*13330*/  FMUL R68, R68, UR13 ;  /* 0x0000000d44447c20 */ /* 0x000fe20008400000 */
[----:B------:R-:W-:Y:S04]  /*13340*/  @P5 STG.E.U16 desc[UR14][R2.64+0xa2], R65 ;  /* 0x0000a24102005986 */ /* 0x000fe8000c10150e */
[----:B------:R1:W-:Y:S01]  /*13350*/  @P1 STG.E.U16 desc[UR14][R4.64+0xa0], R66 ;  /* 0x0000a04204001986 */ /* 0x0003e2000c10150e */
[----:B------:R-:W-:-:S02]  /*13360*/  ISETP.GT.AND P1, PT, R0, 0x58, P0 ;  /* 0x000000580000780c */ /* 0x000fc40000724270 */
[----:B------:R-:W-:Y:S01]  /*13370*/  F2FP.BF16.F32.PACK_AB R68, RZ, R68 ;  /* 0x00000044ff44723e */ /* 0x000fe200000010ff */
[----:B------:R2:W-:Y:S01]  /*13380*/  @P3 STG.E.U16 desc[UR14][R8.64+0xa2], R67 ;  /* 0x0000a24308003986 */ /* 0x0005e2000c10150e */
[C---:B------:R-:W-:Y:S02]  /*13390*/  ISETP.GT.AND P3, PT, R0.reuse, 0x59, P0 ;  /* 0x000000590000780c */ /* 0x040fe40000764270 */
[C---:B------:R-:W-:Y:S01]  /*133a0*/  ISETP.GT.AND P5, PT, R0.reuse, 0x59, P2 ;  /* 0x000000590000780c */ /* 0x040fe200017a4270 */
[----:B------:R-:W-:Y:S01]  /*133b0*/  FMUL R69, R69, UR13 ;  /* 0x0000000d45457c20 */ /* 0x000fe20008400000 */
[----:B------:R-:W-:Y:S01]  /*133c0*/  @P4 STG.E.U16 desc[UR14][R2.64+0xb0], R68 ;  /* 0x0000b04402004986 */ /* 0x000fe2000c10150e */
[----:B------:R-:W-:Y:S01]  /*133d0*/  ISETP.GT.AND P4, PT, R0, 0x60, P2 ;  /* 0x000000600000780c */ /* 0x000fe20001784270 */
[----:B------:R-:W-:Y:S01]  /*133e0*/  FMUL R70, R70, UR13 ;  /* 0x0000000d46467c20 */ /* 0x000fe20008400000 */
[----:B------:R-:W-:Y:S01]  /*133f0*/  FMUL R71, R71, UR13 ;  /* 0x0000000d47477c20 */ /* 0x000fe20008400000 */
[----:B------:R-:W-:Y:S01]  /*13400*/  FMUL R72, R72, UR13 ;  /* 0x0000000d48487c20 */ /* 0x000fe20008400000 */
[----:B------:R-:W-:Y:S01]  /*13410*/  F2FP.BF16.F32.PACK_AB R69, RZ, R69 ;  /* 0x00000045ff45723e */ /* 0x000fe200000010ff */
[----:B-1----:R-:W-:Y:S01]  /*13420*/  @P1 IMAD.MOV.U32 R5, RZ, RZ, R7 ;  /* 0x000000ffff051224 */ /* 0x002fe200078e0007 */
[----:B------:R-:W-:-:S02]  /*13430*/  F2FP.BF16.F32.PACK_AB R70, RZ, R70 ;  /* 0x00000046ff46723e */ /* 0x000fc400000010ff */
[----:B------:R-:W-:Y:S01]  /*13440*/  F2FP.BF16.F32.PACK_AB R71, RZ, R71 ;  /* 0x00000047ff47723e */ /* 0x000fe200000010ff */
[----:B--2---:R-:W-:Y:S01]  /*13450*/  @P3 IMAD.MOV.U32 R9, RZ, RZ, R7 ;  /* 0x000000ffff093224 */ /* 0x004fe200078e0007 */
[----:B------:R-:W-:Y:S01]  /*13460*/  F2FP.BF16.F32.PACK_AB R72, RZ, R72 ;  /* 0x00000048ff48723e */ /* 0x000fe200000010ff */
[----:B------:R-:W-:Y:S01]  /*13470*/  @P5 STG.E.U16 desc[UR14][R2.64+0xb2], R69 ;  /* 0x0000b24502005986 */ /* 0x000fe2000c10150e */
[C---:B------:R-:W-:Y:S01]  /*13480*/  ISETP.GT.AND P5, PT, R0.reuse, 0x61, P2 ;  /* 0x000000610000780c */ /* 0x040fe200017a4270 */
[----:B------:R-:W-:Y:S02]  /*13490*/  FMUL R73, R73, UR13 ;  /* 0x0000000d49497c20 */ /* 0x000fe40008400000 */
[----:B------:R1:W-:Y:S04]  /*134a0*/  @P1 STG.E.U16 desc[UR14][R4.64+0xb0], R70 ;  /* 0x0000b04604001986 */ /* 0x0003e8000c10150e */
[----:B------:R2:W-:Y:S01]  /*134b0*/  @P3 STG.E.U16 desc[UR14][R8.64+0xb2], R71 ;  /* 0x0000b24708003986 */ /* 0x0005e2000c10150e */
[----:B------:R-:W-:-:S03]  /*134c0*/  ISETP.GT.AND P3, PT, R0, 0x60, P0 ;  /* 0x000000600000780c */ /* 0x000fc60000764270 */
[----:B------:R-:W-:Y:S01]  /*134d0*/  @P4 STG.E.U16 desc[UR14][R2.64+0xc0], R72 ;  /* 0x0000c04802004986 */ /* 0x000fe2000c10150e */
[----:B------:R-:W-:Y:S02]  /*134e0*/  ISETP.GT.AND P4, PT, R0, 0x61, P0 ;  /* 0x000000610000780c */ /* 0x000fe40000784270 */
[----:B------:R-:W-:Y:S01]  /*134f0*/  F2FP.BF16.F32.PACK_AB R73, RZ, R73 ;  /* 0x00000049ff49723e */ /* 0x000fe200000010ff */
[----:B------:R-:W-:Y:S01]  /*13500*/  FMUL R74, R74, UR13 ;  /* 0x0000000d4a4a7c20 */ /* 0x000fe20008400000 */
[----:B------:R-:W-:Y:S01]  /*13510*/  FMUL R75, R75, UR13 ;  /* 0x0000000d4b4b7c20 */ /* 0x000fe20008400000 */
[C---:B------:R-:W-:Y:S02]  /*13520*/  ISETP.GT.AND P1, PT, R0.reuse, 0x69, P2 ;  /* 0x000000690000780c */ /* 0x040fe40001724270 */
[----:B------:R-:W-:Y:S01]  /*13530*/  @P5 STG.E.U16 desc[UR14][R2.64+0xc2], R73 ;  /* 0x0000c24902005986 */ /* 0x000fe2000c10150e */
[----:B------:R-:W-:Y:S01]  /*13540*/  ISETP.GT.AND P5, PT, R0, 0x68, P2 ;  /* 0x000000680000780c */ /* 0x000fe200017a4270 */
[--C-:B-1----:R-:W-:Y:S01]  /*13550*/  @P3 IMAD.MOV.U32 R5, RZ, RZ, R7.reuse ;  /* 0x000000ffff053224 */ /* 0x102fe200078e0007 */
[----:B------:R-:W-:Y:S01]  /*13560*/  F2FP.BF16.F32.PACK_AB R74, RZ, R74 ;  /* 0x0000004aff4a723e */ /* 0x000fe200000010ff */
[----:B------:R-:W-:Y:S01]  /*13570*/  FMUL R76, R76, UR13 ;  /* 0x0000000d4c4c7c20 */ /* 0x000fe20008400000 */
[----:B------:R-:W-:Y:S01]  /*13580*/  F2FP.BF16.F32.PACK_AB R75, RZ, R75 ;  /* 0x0000004bff4b723e */ /* 0x000fe200000010ff */
[----:B--2---:R-:W-:-:S02]  /*13590*/  @P4 IMAD.MOV.U32 R9, RZ, RZ, R7 ;  /* 0x000000ffff094224 */ /* 0x004fc400078e0007 */
[----:B------:R-:W-:Y:S01]  /*135a0*/  FMUL R77, R77, UR13 ;  /* 0x0000000d4d4d7c20 */ /* 0x000fe20008400000 */
[----:B------:R1:W-:Y:S01]  /*135b0*/  @P3 STG.E.U16 desc[UR14][R4.64+0xc0], R74 ;  /* 0x0000c04a04003986 */ /* 0x0003e2000c10150e */
[----:B------:R-:W-:Y:S02]  /*135c0*/  F2FP.BF16.F32.PACK_AB R76, RZ, R76 ;  /* 0x0000004cff4c723e */ /* 0x000fe400000010ff */
[C---:B------:R-:W-:Y:S01]  /*135d0*/  ISETP.GT.AND P3, PT, R0.reuse, 0x68, P0 ;  /* 0x000000680000780c */ /* 0x040fe20000764270 */
[----:B------:R2:W-:Y:S01]  /*135e0*/  @P4 STG.E.U16 desc[UR14][R8.64+0xc2], R75 ;  /* 0x0000c24b08004986 */ /* 0x0005e2000c10150e */
[----:B------:R-:W-:Y:S02]  /*135f0*/  F2FP.BF16.F32.PACK_AB R77, RZ, R77 ;  /* 0x0000004dff4d723e */ /* 0x000fe400000010ff */
[----:B------:R-:W-:Y:S01]  /*13600*/  ISETP.GT.AND P4, PT, R0, 0x69, P0 ;  /* 0x000000690000780c */ /* 0x000fe20000784270 */
[----:B------:R-:W-:Y:S01]  /*13610*/  @P5 STG.E.U16 desc[UR14][R2.64+0xd0], R76 ;  /* 0x0000d04c02005986 */ /* 0x000fe2000c10150e */
[----:B------:R-:W-:-:S03]  /*13620*/  FMUL R78, R78, UR13 ;  /* 0x0000000d4e4e7c20 */ /* 0x000fc60008400000 */
[----:B------:R-:W-:Y:S01]  /*13630*/  @P1 STG.E.U16 desc[UR14][R2.64+0xd2], R77 ;  /* 0x0000d24d02001986 */ /* 0x000fe2000c10150e */
[----:B------:R-:W-:Y:S01]  /*13640*/  ISETP.GT.AND P1, PT, R0, 0x70, P2 ;  /* 0x000000700000780c */ /* 0x000fe20001724270 */
[----:B------:R-:W-:Y:S01]  /*13650*/  FMUL R79, R79, UR13 ;  /* 0x0000000d4f4f7c20 */ /* 0x000fe20008400000 */
[----:B------:R-:W-:Y:S01]  /*13660*/  FMUL R80, R80, UR13 ;  /* 0x0000000d50507c20 */ /* 0x000fe20008400000 */
[----:B------:R-:W-:Y:S01]  /*13670*/  F2FP.BF16.F32.PACK_AB R78, RZ, R78 ;  /* 0x0000004eff4e723e */ /* 0x000fe200000010ff */
[--C-:B-1----:R-:W-:Y:S02]  /*13680*/  @P3 IMAD.MOV.U32 R5, RZ, RZ, R7.reuse ;  /* 0x000000ffff053224 */ /* 0x102fe400078e0007 */
[----:B------:R-:W-:Y:S01]  /*13690*/  F2FP.BF16.F32.PACK_AB R79, RZ, R79 ;  /* 0x0000004fff4f723e */ /* 0x000fe200000010ff */
[----:B--2---:R-:W-:Y:S01]  /*136a0*/  @P4 IMAD.MOV.U32 R9, RZ, RZ, R7 ;  /* 0x000000ffff094224 */ /* 0x004fe200078e0007 */
[----:B------:R-:W-:Y:S01]  /*136b0*/  F2FP.BF16.F32.PACK_AB R80, RZ, R80 ;  /* 0x00000050ff50723e */ /* 0x000fe200000010ff */
[----:B------:R1:W-:Y:S01]  /*136c0*/  @P3 STG.E.U16 desc[UR14][R4.64+0xd0], R78 ;  /* 0x0000d04e04003986 */ /* 0x0003e2000c10150e */
[----:B------:R-:W-:-:S02]  /*136d0*/  ISETP.GT.AND P6, PT, R0, 0x70, P0 ;  /* 0x000000700000780c */ /* 0x000fc400007c4270 */
[C---:B------:R-:W-:Y:S01]  /*136e0*/  ISETP.GT.AND P5, PT, R0.reuse, 0x71, P0 ;  /* 0x000000710000780c */ /* 0x040fe200007a4270 */
        /* <DEDUP_REMOVED lines=9> */
[----:B------:R-:W-:Y:S01]  /*13780*/  FMUL R84, R84, UR13 ;  /* 0x0000000d54547c20 */ /* 0x000fe20008400000 */
[----:B------:R-:W-:Y:S01]  /*13790*/  ISETP.GT.AND P0, PT, R0, 0x79, P0 ;  /* 0x000000790000780c */ /* 0x000fe20000704270 */
[----:B------:R-:W-:Y:S01]  /*137a0*/  FMUL R85, R85, UR13 ;  /* 0x0000000d55557c20 */ /* 0x000fe20008400000 */
[----:B------:R-:W-:Y:S01]  /*137b0*/  FMUL R86, R86, UR13 ;  /* 0x0000000d56567c20 */ /* 0x000fe20008400000 */
[----:B------:R-:W-:Y:S01]  /*137c0*/  F2FP.BF16.F32.PACK_AB R81, RZ, R81 ;  /* 0x00000051ff51723e */ /* 0x000fe200000010ff */
[--C-:B-1----:R-:W-:Y:S01]  /*137d0*/  @P6 IMAD.MOV.U32 R5, RZ, RZ, R7.reuse ;  /* 0x000000ffff056224 */ /* 0x102fe200078e0007 */
[----:B------:R-:W-:Y:S01]  /*137e0*/  F2FP.BF16.F32.PACK_AB R82, RZ, R82 ;  /* 0x00000052ff52723e */ /* 0x000fe200000010ff */
[----:B--2---:R-:W-:Y:S01]  /*137f0*/  @P5 IMAD.MOV.U32 R9, RZ, RZ, R7 ;  /* 0x000000ffff095224 */ /* 0x004fe200078e0007 */
[----:B------:R-:W-:Y:S01]  /*13800*/  F2FP.BF16.F32.PACK_AB R83, RZ, R83 ;  /* 0x00000053ff53723e */ /* 0x000fe200000010ff */
[--C-:B------:R-:W-:Y:S01]  /*13810*/  @P3 IMAD.MOV.U32 R11, RZ, RZ, R3.reuse ;  /* 0x000000ffff0b3224 */ /* 0x100fe200078e0003 */
[----:B------:R-:W-:Y:S01]  /*13820*/  @P3 MOV R10, R2 ;  /* 0x00000002000a3202 */ /* 0x000fe20000000f00 */
[----:B------:R-:W-:Y:S01]  /*13830*/  @P2 IMAD.MOV.U32 R12, RZ, RZ, R2 ;  /* 0x000000ffff0c2224 */ /* 0x000fe200078e0002 */
[----:B------:R-:W-:Y:S01]  /*13840*/  F2FP.BF16.F32.PACK_AB R84, RZ, R84 ;  /* 0x00000054ff54723e */ /* 0x000fe200000010ff */
[----:B------:R-:W-:Y:S01]  /*13850*/  @P2 IMAD.MOV.U32 R13, RZ, RZ, R3 ;  /* 0x000000ffff0d2224 */ /* 0x000fe200078e0003 */
[----:B------:R-:W-:Y:S01]  /*13860*/  F2FP.BF16.F32.PACK_AB R85, RZ, R85 ;  /* 0x00000055ff55723e */ /* 0x000fe200000010ff */
[----:B------:R-:W-:Y:S01]  /*13870*/  VIADD R14, R2, UR9 ;  /* 0x00000009020e7c36 */ /* 0x000fe20008000000 */
[----:B------:R3:W-:Y:S01]  /*13880*/  @P1 STG.E.U16 desc[UR14][R2.64+0xe2], R81 ;  /* 0x0000e25102001986 */ /* 0x0007e2000c10150e */
[----:B------:R-:W-:Y:S01]  /*13890*/  F2FP.BF16.F32.PACK_AB R86, RZ, R86 ;  /* 0x00000056ff56723e */ /* 0x000fe200000010ff */
[----:B------:R-:W-:-:S02]  /*138a0*/  @P4 IMAD.MOV.U32 R15, RZ, RZ, R7 ;  /* 0x000000ffff0f4224 */ /* 0x000fc400078e0007 */
[----:B------:R3:W-:Y:S01]  /*138b0*/  @P6 STG.E.U16 desc[UR14][R4.64+0xe0], R82 ;  /* 0x0000e05204006986 */ /* 0x0007e2000c10150e */
[----:B------:R-:W-:-:S03]  /*138c0*/  VIADD R16, R2, UR9 ;  /* 0x0000000902107c36 */ /* 0x000fc60008000000 */
[----:B------:R3:W-:Y:S04]  /*138d0*/  @P5 STG.E.U16 desc[UR14][R8.64+0xe2], R83 ;  /* 0x0000e25308005986 */ /* 0x0007e8000c10150e */
[----:B------:R3:W-:Y:S04]  /*138e0*/  @P3 STG.E.U16 desc[UR14][R10.64+0xf0], R84 ;  /* 0x0000f0540a003986 */ /* 0x0007e8000c10150e */
[----:B------:R3:W-:Y:S01]  /*138f0*/  @P2 STG.E.U16 desc[UR14][R12.64+0xf2], R85 ;  /* 0x0000f2550c002986 */ /* 0x0007e2000c10150e */
[----:B------:R-:W-:-:S03]  /*13900*/  FMUL R87, R87, UR13 ;  /* 0x0000000d57577c20 */ /* 0x000fc60008400000 */
[----:B------:R3:W-:Y:S01]  /*13910*/  @P4 STG.E.U16 desc[UR14][R14.64+0xf0], R86 ;  /* 0x0000f0560e004986 */ /* 0x0007e2000c10150e */
[----:B------:R-:W-:Y:S05]  /*13920*/  @!P0 EXIT ;  /* 0x000000000000894d */ /* 0x000fea0003800000 */
[----:B------:R-:W-:Y:S01]  /*13930*/  F2FP.BF16.F32.PACK_AB R87, RZ, R87 ;  /* 0x00000057ff57723e */ /* 0x000fe200000010ff */
[----:B------:R-:W-:-:S05]  /*13940*/  IMAD.MOV.U32 R17, RZ, RZ, R7 ;  /* 0x000000ffff117224 */ /* 0x000fca00078e0007 */
[----:B------:R-:W-:Y:S01]  /*13950*/  STG.E.U16 desc[UR14][R16.64+0xf2], R87 ;  /* 0x0000f25710007986 */ /* 0x000fe2000c10150e */
[----:B------:R-:W-:Y:S05]  /*13960*/  EXIT ;  /* 0x000000000000794d */ /* 0x000fea0003800000 */
.L_x_10:
[----:B------:R-:W-:-:S13]  /*13970*/  ISETP.NE.AND P0, PT, RZ, UR7, PT ;  /* 0x00000007ff007c0c */ /* 0x000fda000bf05270 */
[----:B------:R-:W-:Y:S05]  /*13980*/  @P0 EXIT ;  /* 0x000000000000094d */ /* 0x000fea0003800000 */
[----:B------:R-:W-:-:S13]  /*13990*/  ELECT P0, URZ, PT ;  /* 0x00000000003f782f */ /* 0x000fda0003800000 */
[----:B------:R-:W-:Y:S05]  /*139a0*/  @!P0 BRA `(.L_x_525) ;  /* 0x0000000400dc8947 */ /* 0x000fea0003800000 */
[----:B------:R-:W-:-:S06]  /*139b0*/  UISETP.GE.AND UP0, UPT, UR5, 0x1, UPT ;  /* 0x000000010500788c */ /* 0x000fcc000bf06270 */
[----:B------:R-:W-:-:S13]  /*139c0*/  PLOP3.LUT P0, PT, PT, PT, UP0, 0x80, 0x0 ;  /* 0x000000000000781c */ /* 0x000fda0003f0f008 */
[----:B------:R-:W-:Y:S05]  /*139d0*/  @!P0 BRA `(.L_x_525) ;  /* 0x0000000400d08947 */ /* 0x000fea0003800000 */
[----:B------:R-:W0:Y:S01]  /*139e0*/  S2R R0, SR_CTAID.X ;  /* 0x0000000000007919 */ /* 0x000e220000002500 */
[----:B------:R-:W-:Y:S01]  /*139f0*/  UIMAD UR7, UR32, UR33, URZ ;  /* 0x00000021200772a4 */ /* 0x000fe2000f8e023f */
[----:B------:R-:W-:Y:S01]  /*13a00*/  LOP3.LUT P0, RZ, R7, 0x1f, RZ, 0xc0, !PT ;  /* 0x0000001f07ff7812 */ /* 0x000fe2000780c0ff */
[----:B------:R-:W-:Y:S01]  /*13a10*/  ULDC UR8, c[0x0][0x384] ;  /* 0x0000e10000087ab9 */ /* 0x000fe20000000800 */
[----:B------:R-:W1:Y:S01]  /*13a20*/  S2R R2, SR_CTAID.Y ;  /* 0x0000000000027919 */ /* 0x000e620000002600 */
[----:B------:R-:W-:Y:S01]  /*13a30*/  UIMAD UR7, UR4, UR7, 0x1 ;  /* 0x00000001040774a4 */ /* 0x000fe2000f8e0207 */
[----:B------:R-:W-:Y:S01]  /*13a40*/  IMAD.U32 R8, RZ, RZ, UR6 ;  /* 0x00000006ff087e24 */ /* 0x000fe2000f8e00ff */
[----:B------:R-:W-:Y:S01]  /*13a50*/  ULDC UR9, c[0x0][0x388] ;  /* 0x0000e20000097ab9 */ /* 0x000fe20000000800 */
[C---:B------:R-:W-:Y:S01]  /*13a60*/  ISETP.NE.AND P1, PT, R5.reuse, RZ, PT ;  /* 0x000000ff0500720c */ /* 0x040fe20003f25270 */
[----:B------:R-:W-:Y:S01]  /*13a70*/  IMAD.MOV.U32 R3, RZ, RZ, RZ ;  /* 0x000000ffff037224 */ /* 0x000fe200078e00ff */
[----:B------:R-:W-:Y:S01]  /*13a80*/  ISETP.NE.OR P0, PT, R5, RZ, !P0 ;  /* 0x000000ff0500720c */ /* 0x000fe20004705670 */
[----:B------:R-:W-:Y:S01]  /*13a90*/  IMAD.MOV.U32 R4, RZ, RZ, 0x1 ;  /* 0x00000001ff047424 */ /* 0x000fe200078e00ff */
[----:B------:R-:W-:Y:S01]  /*13aa0*/  CS2R R6, SRZ ;  /* 0x0000000000067805 */ /* 0x000fe2000001ff00 */
[----:B------:R-:W-:-:S02]  /*13ab0*/  IMAD.MOV.U32 R5, RZ, RZ, RZ ;  /* 0x000000ffff057224 */ /* 0x000fc400078e00ff */
[----:B------:R-:W-:Y:S02]  /*13ac0*/  IMAD.U32 R18, RZ, RZ, UR7 ;  /* 0x00000007ff127e24 */ /* 0x000fe4000f8e00ff */
[----:B0-----:R-:W-:Y:S01]  /*13ad0*/  IMAD.SHL.U32 R15, R0, 0x100, RZ ;  /* 0x00000100000f7824 */ /* 0x001fe200078e00ff */
[----:B------:R-:W-:Y:S02]  /*13ae0*/  LOP3.LUT R0, R8, 0x2, RZ, 0xfc, !PT ;  /* 0x0000000208007812 */ /* 0x000fe400078efcff */
[----:B-1----:R-:W-:Y:S01]  /*13af0*/  SHF.L.U32 R14, R2, 0x7, RZ ;  /* 0x00000007020e7819 */ /* 0x002fe200000006ff */
[----:B------:R-:W-:-:S04]  /*13b00*/  IMAD.HI.U32 R2, R15, UR8, RZ ;  /* 0x000000080f027c27 */ /* 0x000fc8000f8e00ff */
[----:B------:R-:W-:Y:S01]  /*13b10*/  VIADD R17, R14, 0x40 ;  /* 0x000000400e117836 */ /* 0x000fe20000000000 */
[----:B------:R-:W-:-:S07]  /*13b20*/  SHF.R.U32.HI R2, RZ, UR9, R2 ;  /* 0x00000009ff027c19 */ /* 0x000fce0008011602 */
.L_x_529:
[----:B------:R-:W0:Y:S01]  /*13b30*/  S2R R9, SR_CgaCtaId ;  /* 0x0000000000097919 */ /* 0x000e220000008800 */
[----:B------:R-:W-:-:S04]  /*13b40*/  MOV R8, 0x400 ;  /* 0x0000040000087802 */ /* 0x000fc80000000f00 */
[----:B0-----:R-:W-:Y:S02]  /*13b50*/  LEA R16, R9, R8, 0x18 ;  /* 0x0000000809107211 */ /* 0x001fe400078ec0ff */
[----:B------:R-:W-:-:S03]  /*13b60*/  SHF.L.U32 R8, R4, 0x1f, RZ ;  /* 0x0000001f04087819 */ /* 0x000fc600000006ff */
[----:B------:R-:W-:-:S07]  /*13b70*/  IMAD R11, R3, 0x8, R16 ;  /* 0x00000008030b7824 */ /* 0x000fce00078e0210 */
.L_x_526:
[----:B0-----:R0:W1:Y:S02]  /*13b80*/  SYNCS.PHASECHK.TRANS64.TRYWAIT P2, [R11+URZ+0x36048], R8 ;  /* 0x036048080b0075a7 */ /* 0x001064000804017f */
[----:B-1----:R-:W-:Y:S05]  /*13b90*/  @!P2 NANOSLEEP.SYNCS 0x989680 ;  /* 0x009896800000a95d */ /* 0x002fea0003900000 */
[----:B------:R-:W1:Y:S02]  /*13ba0*/  @!P2 SYNCS.PHASECHK.TRANS64 P2, [R11+URZ+0x36048], R8 ;  /* 0x036048080b00a5a7 */ /* 0x000e64000804007f */
[----:B-1----:R-:W-:Y:S05]  /*13bb0*/  @!P2 BRA `(.L_x_526) ;  /* 0xfffffffc00f0a947 */ /* 0x002fea000383ffff */
[----:B0-----:R-:W0:Y:S02]  /*13bc0*/  @!P1 LDC R8, c[0x0][0x500] ;  /* 0x00014000ff089b82 */ /* 0x001e240000000800 */
[----:B0-----:R0:W-:Y:S02]  /*13bd0*/  @!P1 SYNCS.ARRIVE.TRANS64 RZ, [R11+URZ+0x36000], R8 ;  /* 0x036000080bff99a7 */ /* 0x0011e4000800003f */
[----:B0-----:R-:W-:-:S04]  /*13be0*/  PRMT R8, R0, 0x9910, RZ ;  /* 0x0000991000087816 */ /* 0x001fc800000000ff */
[----:B------:R-:W-:-:S13]  /*13bf0*/  ISETP.NE.AND P2, PT, R8, 0x2, PT ;  /* 0x000000020800780c */ /* 0x000fda0003f45270 */
[----:B------:R-:W-:Y:S05]  /*13c00*/  @P2 BRA `(.L_x_527) ;  /* 0x0000000000042947 */ /* 0x000fea0003800000 */
[----:B------:R-:W-:Y:S01]  /*13c10*/  BPT.TRAP 0x1 ;  /* 0x000000040000795c */ /* 0x000fe20000300000 */
.L_x_527:
[----:B------:R-:W-:Y:S05]  /*13c20*/  @P0 BRA `(.L_x_528) ;  /* 0x0000000000040947 */ /* 0x000fea0003800000 */
[----:B------:R-:W-:Y:S01]  /*13c30*/  BPT.TRAP 0x1 ;  /* 0x000000040000795c */ /* 0x000fe20000300000 */
.L_x_528:
[----:B------:R-:W0:Y:S01]  /*13c40*/  LDC R10, c[0x0][0x380] ;  /* 0x0000e000ff0a7b82 */ /* 0x000e220000000800 */
[----:B------:R-:W-:Y:S01]  /*13c50*/  R2UR UR7, R2 ;  /* 0x00000000020772ca */ /* 0x000fe200000e0000 */
[----:B------:R-:W-:Y:S01]  /*13c60*/  ULDC UR28, c[0x0][0x38c] ;  /* 0x0000e300001c7ab9 */ /* 0x000fe20000000800 */
[C---:B------:R-:W-:Y:S01]  /*13c70*/  R2UR UR26, R7.reuse ;  /* 0x00000000071a72ca */ /* 0x040fe200000e0000 */
[----:B------:R-:W-:Y:S01]  /*13c80*/  UISETP.NE.AND UP0, UPT, UR28, 0x1, UPT ;  /* 0x000000011c00788c */ /* 0x000fe2000bf05270 */
[----:B------:R-:W-:Y:S01]  /*13c90*/  VIADD R7, R7, 0x1 ;  /* 0x0000000107077836 */ /* 0x000fe20000000000 */
[----:B------:R-:W-:Y:S01]  /*13ca0*/  R2UR UR18, R16 ;  /* 0x00000000101272ca */ /* 0x000fe200000e0000 */
[C---:B------:R-:W-:Y:S01]  /*13cb0*/  IMAD R16, R3.reuse, 0x2000, R16 ;  /* 0x0000200003107824 */ /* 0x040fe200078e0210 */
[----:B------:R-:W1:Y:S01]  /*13cc0*/  LDC.64 R8, c[0x0][0x3b8] ;  /* 0x0000ee00ff087b82 */ /* 0x000e620000000a00 */
[----:B------:R-:W-:Y:S01]  /*13cd0*/  R2UR UR24, R3 ;  /* 0x00000000031872ca */ /* 0x000fe200000e0000 */
[----:B------:R-:W-:Y:S01]  /*13ce0*/  ULDC.64 UR30, c[0x0][0x198] ;  /* 0x00006600001e7ab9 */ /* 0x000fe20000000a00 */
[----:B------:R-:W-:Y:S01]  /*13cf0*/  R2UR UR25, R11 ;  /* 0x000000000b1972ca */ /* 0x000fe200000e0000 */
[----:B------:R-:W-:Y:S01]  /*13d00*/  VIADD R18, R18, 0xffffffff ;  /* 0xffffffff12127836 */ /* 0x000fe20000000000 */
[----:B------:R-:W-:Y:S01]  /*13d10*/  ULDC.64 UR10, c[0x0][0x3d0] ;  /* 0x0000f400000a7ab9 */ /* 0x000fe20000000a00 */
[----:B------:R-:W-:Y:S01]  /*13d20*/  R2UR UR20, R5 ;  /* 0x00000000051472ca */ /* 0x000fe200000e0000 */
[----:B------:R-:W-:Y:S01]  /*13d30*/  @UP0 ULDC.64 UR12, c[0x0][0x390] ;  /* 0x0000e400000c0ab9 */ /* 0x000fe20000000a00 */
[----:B------:R-:W1:Y:S01]  /*13d40*/  LDC.64 R12, c[0x0][0x3d8] ;  /* 0x0000f600ff0c7b82 */ /* 0x000e620000000a00 */
[----:B------:R-:W-:Y:S01]  /*13d50*/  UIADD3 UR22, UP1, UR30, 0xf0, URZ ;  /* 0x000000f01e167890 */ /* 0x000fe2000ff3e03f */
[----:B------:R-:W-:Y:S01]  /*13d60*/  R2UR UR21, R6 ;  /* 0x00000000061572ca */ /* 0x000fe200000e0000 */
[----:B------:R-:W-:Y:S01]  /*13d70*/  UIADD3 UR30, UP2, UR30, 0x1f0, URZ ;  /* 0x000001f01e1e7890 */ /* 0x000fe2000ff5e03f */
[----:B------:R-:W-:Y:S01]  /*13d80*/  ISETP.GT.AND P5, PT, R18, 0x1, PT ;  /* 0x000000011200780c */ /* 0x000fe20003fa4270 */
[----:B------:R-:W-:Y:S01]  /*13d90*/  USHF.L.U32 UR26, UR26, 0x5, URZ ;  /* 0x000000051a1a7899 */ /* 0x000fe2000800063f */
[----:B------:R-:W-:Y:S01]  /*13da0*/  VIADD R3, R3, 0x1 ;  /* 0x0000000103037836 */ /* 0x000fe20000000000 */
[----:B------:R-:W-:Y:S01]  /*13db0*/  ULEA UR24, UR24, UR18, 0xe ;  /* 0x0000001218187291 */ /* 0x000fe2000f8e703f */
[----:B0-----:R-:W-:Y:S01]  /*13dc0*/  ISETP.NE.AND P2, PT, R10, 0x1, PT ;  /* 0x000000010a00780c */ /* 0x001fe20003f45270 */
[----:B------:R-:W-:Y:S01]  /*13dd0*/  UIADD3 UR25, UR25, 0x36000, URZ ;  /* 0x0003600019197890 */ /* 0x000fe2000fffe03f */
[----:B------:R-:W-:Y:S01]  /*13de0*/  R2UR UR18, R14 ;  /* 0x000000000e1272ca */ /* 0x000fe200000e0000 */
[----:B------:R-:W-:Y:S01]  /*13df0*/  UIADD3.X UR23, URZ, UR31, URZ, UP1, !UPT ;  /* 0x0000001f3f177290 */ /* 0x000fe20008ffe43f */
[C---:B------:R-:W-:Y:S01]  /*13e00*/  ISETP.NE.AND P4, PT, R3.reuse, 0x9, PT ;  /* 0x000000090300780c */ /* 0x040fe20003f85270 */
[----:B------:R-:W-:Y:S01]  /*13e10*/  UIADD3.X UR31, URZ, UR31, URZ, UP2, !UPT ;  /* 0x0000001f3f1f7290 */ /* 0x000fe200097fe43f */
[----:B------:R-:W-:Y:S01]  /*13e20*/  UMOV UR14, 0x0 ;  /* 0x00000000000e7882 */ /* 0x000fe20000000000 */
[----:B------:R-:W-:Y:S01]  /*13e30*/  UMOV UR15, 0x10000000 ;  /* 0x10000000000f7882 */ /* 0x000fe20000000000 */
[----:B------:R-:W-:Y:S01]  /*13e40*/  UMOV UR19, UR26 ;  /* 0x0000001a00137c82 */ /* 0x000fe20008000000 */
[----:B------:R-:W-:-:S04]  /*13e50*/  SEL R3, R3, RZ, P4 ;  /* 0x000000ff03037207 */ /* 0x000fc80002000000 */
[----:B------:R-:W-:Y:S01]  /*13e60*/  @P2 IMAD.U32 R19, RZ, RZ, UR7 ;  /* 0x00000007ff132e24 */ /* 0x000fe2000f8e00ff */
[----:B------:R-:W-:Y:S01]  /*13e70*/  R2UR UR7, R15 ;  /* 0x000000000f0772ca */ /* 0x000fe200000e0000 */
[----:B-1----:R-:W-:-:S03]  /*13e80*/  IMAD R8, R5, R8, R12 ;  /* 0x0000000805087224 */ /* 0x002fc600078e020c */
[----:B------:R-:W-:Y:S01]  /*13e90*/  @P2 R2UR UR7, R19 ;  /* 0x00000000130722ca */ /* 0x000fe200000e0000 */
[----:B------:R-:W-:Y:S01]  /*13ea0*/  IMAD R9, R6, R9, R13 ;  /* 0x0000000906097224 */ /* 0x000fe200078e020d */
[----:B------:R-:W-:-:S04]  /*13eb0*/  ISETP.NE.AND P2, PT, R7, UR4, PT ;  /* 0x0000000407007c0c */ /* 0x000fc8000bf45270 */
[----:B------:R-:W-:Y:S02]  /*13ec0*/  PRMT R8, R8, 0x40, R9 ;  /* 0x0000004008087816 */ /* 0x000fe40000000009 */
[----:B------:R-:W0:Y:S01]  /*13ed0*/  LDC R9, c[0x0][0x3c8] ;  /* 0x0000f200ff097b82 */ /* 0x000e220000000800 */
[----:B------:R-:W-:Y:S02]  /*13ee0*/  SEL R7, R7, RZ, P2 ;  /* 0x000000ff07077207 */ /* 0x000fe40001000000 */
[----:B------:R-:W-:Y:S01]  /*13ef0*/  R2UR UR34, R8 ;  /* 0x00000000082272ca */ /* 0x000fe200000e0000 */
[----:B------:R-:W-:Y:S01]  /*13f00*/  VIADD R8, R5, 0x1 ;  /* 0x0000000105087836 */ /* 0x000fe20000000000 */
[----:B------:R-:W-:Y:S02]  /*13f10*/  UIADD3 UR8, -UR7, URZ, URZ ;  /* 0x0000003f07087290 */ /* 0x000fe4000fffe13f */
[----:B------:R-:W-:Y:S01]  /*13f20*/  UIMAD.WIDE.U32 UR16, UR7, UR12, URZ ;  /* 0x0000000c071072a5 */ /* 0x000fe2000f8e003f */
[----:B------:R-:W-:Y:S01]  /*13f30*/  @P2 IMAD.MOV R8, RZ, RZ, R5 ;  /* 0x000000ffff082224 */ /* 0x000fe200078e0205 */
[----:B------:R-:W-:Y:S01]  /*13f40*/  UMOV UR29, UR7 ;  /* 0x00000007001d7c82 */ /* 0x000fe20008000000 */
[----:B------:R-:W-:Y:S01]  /*13f50*/  UMOV UR12, UR20 ;  /* 0x00000014000c7c82 */ /* 0x000fe20008000000 */
[----:B------:R-:W-:Y:S01]  /*13f60*/  IMAD R10, R10, UR8, R15 ;  /* 0x000000080a0a7c24 */ /* 0x000fe2000f8e020f */
[----:B------:R-:W-:Y:S01]  /*13f70*/  @UP0 USHF.R.U32.HI UR29, URZ, UR13, UR17 ;  /* 0x0000000d3f1d0299 */ /* 0x000fe20008011611 */
[----:B------:R-:W-:Y:S01]  /*13f80*/  R2UR UR13, R16 ;  /* 0x00000000100d72ca */ /* 0x000fe200000e0000 */
[----:B------:R-:W-:Y:S01]  /*13f90*/  ULDC.64 UR8, c[0x0][0x3b0] ;  /* 0x0000ec0000087ab9 */ /* 0x000fe20000000a00 */
[----:B------:R-:W-:Y:S01]  /*13fa0*/  UMOV UR17, UR25 ;  /* 0x0000001900117c82 */ /* 0x000fe20008000000 */
[----:B------:R-:W-:Y:S01]  /*13fb0*/  R2UR UR27, R10 ;  /* 0x000000000a1b72ca */ /* 0x000fe200000e0000 */
[----:B------:R-:W-:Y:S01]  /*13fc0*/  UIADD3 UR16, -UR29, URZ, URZ ;  /* 0x0000003f1d107290 */ /* 0x000fe2000fffe13f */
[----:B------:R-:W-:-:S03]  /*13fd0*/  SEL R5, RZ, 0x1, P4 ;  /* 0x00000001ff057807 */ /* 0x000fc60002000000 */
[----:B------:R-:W-:Y:S01]  /*13fe0*/  UIMAD UR28, UR28, UR16, UR7 ;  /* 0x000000101c1c72a4 */ /* 0x000fe2000f8e0207 */
[----:B------:R-:W-:Y:S01]  /*13ff0*/  LOP3.LUT R4, R4, R5, RZ, 0x3c, !PT ;  /* 0x0000000504047212 */ /* 0x000fe200078e3cff */
[----:B------:R-:W-:Y:S01]  /*14000*/  UPRMT UR7, UR34, 0x5410, URZ ;  /* 0x0000541022077896 */ /* 0x000fe2000800003f */
[----:B0-----:R-:W-:Y:S01]  /*14010*/  ISETP.NE.AND P3, PT, R8, R9, PT ;  /* 0x000000090800720c */ /* 0x001fe20003f65270 */
[----:B------:R-:W-:Y:S01]  /*14020*/  UIMAD UR28, UR28, UR9, UR11 ;  /* 0x000000091c1c72a4 */ /* 0x000fe2000f8e020b */
[----:B------:R-:W-:Y:S01]  /*14030*/  VIADD R9, R6, 0x1 ;  /* 0x0000000106097836 */ /* 0x000fe20000000000 */
[----:B------:R-:W-:Y:S01]  /*14040*/  UIADD3 UR16, UR13, 0x24000, URZ ;  /* 0x000240000d107890 */ /* 0x000fe2000fffe03f */
[----:B------:R-:W-:Y:S01]  /*14050*/  SEL R5, R8, RZ, P3 ;  /* 0x000000ff08057207 */ /* 0x000fe20001800000 */
[----:B------:R-:W-:Y:S01]  /*14060*/  UIMAD UR27, UR27, UR8, UR10 ;  /* 0x000000081b1b72a4 */ /* 0x000fe2000f8e020a */
[----:B------:R-:W-:Y:S01]  /*14070*/  R2UR UR10, R17 ;  /* 0x00000000110a72ca */ /* 0x000fe200000e0000 */
[----:B------:R-:W-:Y:S01]  /*14080*/  UIADD3 UR8, UR13, 0x25000, URZ ;  /* 0x000250000d087890 */ /* 0x000fe2000fffe03f */
[----:B------:R-:W-:-:S02]  /*14090*/  UMOV UR9, UR25 ;  /* 0x0000001900097c82 */ /* 0x000fc40008000000 */
[----:B------:R-:W-:Y:S01]  /*140a0*/  UMOV UR13, UR21 ;  /* 0x00000015000d7c82 */ /* 0x000fe20008000000 */
[----:B------:R-:W-:Y:S02]  /*140b0*/  UMOV UR11, UR26 ;  /* 0x0000001a000b7c82 */ /* 0x000fe40008000000 */
[----:B------:R-:W-:Y:S01]  /*140c0*/  @P3 IMAD.MOV R9, RZ, RZ, R6 ;  /* 0x000000ffff093224 */ /* 0x000fe200078e0206 */
[----:B------:R0:W-:Y:S04]  /*140d0*/  UTMALDG.4D.IM2COL [UR24], [UR22], UR7 ;  /* 0x00000018160073b4 */ /* 0x0001e80008058007 */
[----:B------:R-:W-:Y:S01]  /*140e0*/  MOV R6, R9 ;  /* 0x0000000900067202 */ /* 0x000fe20000000f00 */
[----:B------:R0:W-:Y:S01]  /*140f0*/  UTMALDG.4D [UR16], [UR30], desc[UR14] ;  /* 0x00000e101e0075b4 */ /* 0x0001e20008019000 */
[----:B------:R0:W-:Y:S02]  /*14100*/  UTMALDG.4D [UR8], [UR30], desc[UR14] ;  /* 0x00000e081e0075b4 */ /* 0x0001e40008019000 */
[----:B0-----:R-:W-:Y:S05]  /*14110*/  @P5 BRA `(.L_x_529) ;  /* 0xfffffff800845947 */ /* 0x001fea000383ffff */
.L_x_525:
[----:B------:R-:W-:Y:S01]  /*14120*/  UISETP.GE.U32.AND UP1, UPT, UR5, 0x9, UPT ;  /* 0x000000090500788c */ /* 0x000fe2000bf26070 */
[----:B------:R-:W-:-:S05]  /*14130*/  IMAD.MOV.U32 R0, RZ, RZ, 0x1 ;  /* 0x00000001ff007424 */ /* 0x000fca00078e00ff */
[----:B------:R-:W-:-:S05]  /*14140*/  PLOP3.LUT P0, PT, PT, PT, UP1, 0x80, 0x0 ;  /* 0x000000000000781c */ /* 0x000fca0003f0f018 */
[----:B------:R-:W-:-:S04]  /*14150*/  @UP1 UIMAD.WIDE.U32 UR8, UR5, 0x38e38e39, URZ ;  /* 0x38e38e39050818a5 */ /* 0x000fc8000f8e003f */
[----:B------:R-:W-:-:S04]  /*14160*/  @UP1 USHF.R.U32.HI UR7, URZ, 0x1, UR9 ;  /* 0x000000013f071899 */ /* 0x000fc80008011609 */
[----:B------:R-:W-:-:S04]  /*14170*/  @UP1 ULOP3.LUT UR7, UR7, 0x1, URZ, 0xc0, !UPT ;  /* 0x0000000107071892 */ /* 0x000fc8000f8ec03f */
[----:B------:R-:W-:-:S04]  /*14180*/  @UP1 UISETP.NE.U32.AND UP0, UPT, UR7, 0x1, UPT ;  /* 0x000000010700188c */ /* 0x000fc8000bf05070 */
[----:B------:R-:W-:-:S04]  /*14190*/  @UP1 UISETP.NE.U32.AND.EX UP0, UPT, URZ, URZ, UPT, UP0 ;  /* 0x0000003f3f00128c */ /* 0x000fc8000bf05100 */
[----:B------:R-:W-:-:S06]  /*141a0*/  @UP1 USEL UR7, URZ, 0x1, !UP0 ;  /* 0x000000013f071887 */ /* 0x000fcc000c000000 */
[----:B------:R-:W-:Y:S01]  /*141b0*/  @P0 IMAD.U32 R0, RZ, RZ, UR7 ;  /* 0x00000007ff000e24 */ /* 0x000fe2000f8e00ff */
[----:B------:R-:W-:Y:S05]  /*141c0*/  WARPSYNC.ALL ;  /* 0x0000000000007948 */ /* 0x000fea0003800000 */
[----:B------:R-:W-:-:S13]  /*141d0*/  ELECT P0, URZ, PT ;  /* 0x00000000003f782f */ /* 0x000fda0003800000 */
[----:B------:R-:W-:Y:S05]  /*141e0*/  @!P0 EXIT ;  /* 0x000000000000894d */ /* 0x000fea0003800000 */
[----:B------:R-:W-:-:S04]  /*141f0*/  ULOP3.LUT UR6, UR6, 0x2, URZ, 0xfc, !UPT ;  /* 0x0000000206067892 */ /* 0x000fc8000f8efc3f */
[----:B------:R-:W-:-:S06]  /*14200*/  UISETP.NE.AND UP0, UPT, UR6, 0x3, UPT ;  /* 0x000000030600788c */ /* 0x000fcc000bf05270 */
[----:B------:R-:W-:-:S13]  /*14210*/  PLOP3.LUT P0, PT, PT, PT, UP0, 0x80, 0x0 ;  /* 0x000000000000781c */ /* 0x000fda0003f0f008 */
[----:B------:R-:W-:Y:S05]  /*14220*/  @!P0 BRA `(.L_x_530) ;  /* 0x0000000000048947 */ /* 0x000fea0003800000 */
[----:B------:R-:W-:Y:S01]  /*14230*/  BPT.TRAP 0x1 ;  /* 0x000000040000795c */ /* 0x000fe20000300000 */
.L_x_530:
[----:B------:R-:W0:Y:S01]  /*14240*/  S2UR UR8, SR_CgaCtaId ;  /* 0x00000000000879c3 */ /* 0x000e220000008800 */
[----:B------:R-:W-:Y:S01]  /*14250*/  UIMAD.WIDE.U32 UR6, UR5, 0x38e38e39, URZ ;  /* 0x38e38e39050678a5 */ /* 0x000fe2000f8e003f */
[----:B------:R-:W-:Y:S01]  /*14260*/  SHF.L.U32 R2, R0, 0x1f, RZ ;  /* 0x0000001f00027819 */ /* 0x000fe200000006ff */
[----:B------:R-:W-:Y:S02]  /*14270*/  UMOV UR4, 0x400 ;  /* 0x0000040000047882 */ /* 0x000fe40000000000 */
[----:B------:R-:W-:-:S04]  /*14280*/  USHF.R.U32.HI UR6, URZ, 0x1, UR7 ;  /* 0x000000013f067899 */ /* 0x000fc80008011607 */
[----:B------:R-:W-:Y:S02]  /*14290*/  UIMAD UR5, UR6, -0x9, UR5 ;  /* 0xfffffff7060578a4 */ /* 0x000fe4000f8e0205 */
[----:B0-----:R-:W-:-:S04]  /*142a0*/  ULEA UR4, UR8, UR4, 0x18 ;  /* 0x0000000408047291 */ /* 0x001fc8000f8ec03f */
[----:B------:R-:W-:-:S04]  /*142b0*/  UIADD3 UR4, UR4, 0x36048, URZ ;  /* 0x0003604804047890 */ /* 0x000fc8000fffe03f */
[----:B------:R-:W-:-:S12]  /*142c0*/  ULEA UR6, UR5, UR4, 0x3 ;  /* 0x0000000405067291 */ /* 0x000fd8000f8e183f */
.L_x_531:
[----:B0-----:R-:W-:-:S04]  /*142d0*/  IMAD.U32 R3, RZ, RZ, UR6 ;  /* 0x00000006ff037e24 */ /* 0x001fc8000f8e00ff */
[----:B------:R0:W1:Y:S03]  /*142e0*/  SYNCS.PHASECHK.TRANS64.TRYWAIT P0, [R3+URZ], R2 ;  /* 0x00000002030075a7 */ /* 0x000066000800017f */
[----:B-1----:R-:W-:Y:S05]  /*142f0*/  @!P0 NANOSLEEP.SYNCS 0x989680 ;  /* 0x009896800000895d */ /* 0x002fea0003900000 */
[----:B------:R-:W1:Y:S02]  /*14300*/  @!P0 SYNCS.PHASECHK.TRANS64 P0, [R3+URZ], R2 ;  /* 0x00000002030085a7 */ /* 0x000e64000800007f */
[----:B-1----:R-:W-:Y:S05]  /*14310*/  @!P0 BRA `(.L_x_531) ;  /* 0xfffffffc00ec8947 */ /* 0x002fea000383ffff */
[----:B------:R-:W-:-:S04]  /*14320*/  UIADD3 UR5, UR5, 0x1, URZ ;  /* 0x0000000105057890 */ /* 0x000fc8000fffe03f */
[----:B------:R-:W-:-:S04]  /*14330*/  UISETP.NE.AND UP0, UPT, UR5, 0x9, UPT ;  /* 0x000000090500788c */ /* 0x000fc8000bf05270 */
[----:B------:R-:W-:Y:S02]  /*14340*/  USEL UR6, URZ, 0x1, UP0 ;  /* 0x000000013f067887 */ /* 0x000fe40008000000 */
[----:B------:R-:W-:-:S04]  /*14350*/  USEL UR5, UR5, URZ, UP0 ;  /* 0x0000003f05057287 */ /* 0x000fc80008000000 */
[----:B0-----:R-:W-:Y:S01]  /*14360*/  LOP3.LUT R2, R0, UR6, RZ, 0x3c, !PT ;  /* 0x0000000600027c12 */ /* 0x001fe2000f8e3cff */
[----:B------:R-:W-:-:S03]  /*14370*/  ULEA UR7, UR5, UR4, 0x3 ;  /* 0x0000000405077291 */ /* 0x000fc6000f8e183f */
[----:B------:R-:W-:-:S09]  /*14380*/  SHF.L.U32 R0, R2, 0x1f, RZ ;  /* 0x0000001f02007819 */ /* 0x000fd200000006ff */
.L_x_532:
        /* <DEDUP_REMOVED lines=9> */
[----:B------:R-:W-:Y:S01]  /*14420*/  LOP3.LUT R2, R2, UR6, RZ, 0x3c, !PT ;  /* 0x0000000602027c12 */ /* 0x000fe2000f8e3cff */
[----:B------:R-:W-:-:S03]  /*14430*/  ULEA UR7, UR5, UR4, 0x3 ;  /* 0x0000000405077291 */ /* 0x000fc6000f8e183f */
[----:B0-----:R-:W-:-:S09]  /*14440*/  SHF.L.U32 R0, R2, 0x1f, RZ ;  /* 0x0000001f02007819 */ /* 0x001fd200000006ff */
.L_x_533:
        /* <DEDUP_REMOVED lines=12> */
.L_x_534:
        /* <DEDUP_REMOVED lines=12> */
.L_x_535:
        /* <DEDUP_REMOVED lines=12> */
.L_x_536:
        /* <DEDUP_REMOVED lines=12> */
.L_x_537:
        /* <DEDUP_REMOVED lines=12> */
.L_x_538:
        /* <DEDUP_REMOVED lines=12> */
.L_x_539:
[----:B0-----:R-:W-:-:S04]  /*148d0*/  IMAD.U32 R3, RZ, RZ, UR5 ;  /* 0x00000005ff037e24 */ /* 0x001fc8000f8e00ff */
[----:B------:R0:W1:Y:S03]  /*148e0*/  SYNCS.PHASECHK.TRANS64.TRYWAIT P0, [R3+URZ], R0 ;  /* 0x00000000030075a7 */ /* 0x000066000800017f */
[----:B-1----:R-:W-:Y:S05]  /*148f0*/  @!P0 NANOSLEEP.SYNCS 0x989680 ;  /* 0x009896800000895d */ /* 0x002fea0003900000 */
[----:B------:R-:W1:Y:S02]  /*14900*/  @!P0 SYNCS.PHASECHK.TRANS64 P0, [R3+URZ], R0 ;  /* 0x00000000030085a7 */ /* 0x000e64000800007f */
[----:B-1----:R-:W-:Y:S05]  /*14910*/  @P0 EXIT ;  /* 0x000000000000094d */ /* 0x002fea0003800000 */
[----:B------:R-:W-:Y:S05]  /*14920*/  BRA `(.L_x_539) ;  /* 0xfffffffc00e87947 */ /* 0x000fea000383ffff */
.L_x_540:
[----:B------:R-:W-:-:S00]  /*14930*/  BRA `(.L_x_540) ;  /* 0xfffffffc00fc7947 */ /* 0x000fc0000383ffff */
[----:B------:R-:W-:-:S00]  /*14940*/  NOP ;  /* 0x0000000000007918 */ /* 0x000fc00000000000 */
        /* <DEDUP_REMOVED lines=11> */
.L_x_541:


//--------------------- .nv.shared._ZN7cutlass13device_kernelINS_4conv6kernel13ConvUniversalINS1_16ConvProblemShapeILNS1_8OperatorE1ELi2EEENS1_10collective14CollectiveConvINS1_46MainloopSm90TmaGmmaWarpSpecializedImplicitGemmILS5_1ELi9ELi2EN4cute5tupleIJNSA_1CILi1EEESD_SD_EEENS1_36KernelImplicitTmaWarpSpecializedSm90ELi1EEENSB_IJNSC_ILi256EEENSC_ILi128EEENSB_IJNSC_ILi32EEEEEEEEENS_10bfloat16_tESM_NSA_8TiledMMAINSA_8MMA_AtomIJNSA_4SM904GMMA28MMA_64x128x16_F32BF16BF16_SSILNSQ_5MajorE0ELSS_1ELNSQ_7ScaleInE1ELST_1EEEEEENSA_6LayoutISE_NSB_IJNSC_ILi0EEESX_SX_EEEEENSB_IJNSA_10UnderscoreES10_S10_EEEEENS7_6detail26Sm90ImplicitGemmTileTraitsINSA_20SM90_TMA_LOAD_IM2COLENSA_14ComposedLayoutINSA_7SwizzleILi2ELi4ELi3EEENSA_18smem_ptr_flag_bitsILi16EEENSW_INSB_IJNSB_IJNSC_ILi8EEESJ_EEENSB_IJSJ_SD_EEENSB_IJSD_NSC_ILi9EEEEEEEEENSB_IJNSB_IJSJ_SH_EEENSB_IJSD_SX_EEENSB_IJSX_NSC_ILi8192EEEEEEEEEEEEEvEENS14_INSA_13SM90_TMA_LOADENS16_INS17_ILi3ELi4ELi3EEES1A_NSW_INSB_IJNSB_IJNSC_ILi64EEENSC_ILi2EEEEEENSB_IJS1B_NSC_ILi4EEEEEES1F_EEENSB_IJNSB_IJSD_NSC_ILi2048EEEEEENSB_IJS1R_NSC_ILi512EEEEEENSB_IJSX_NSC_ILi4096EEEEEEEEEEEEEvEEEENS_8epilogue10collective6detail29Sm90TmaWarpSpecializedAdapterINS29_15DefaultEpilogueISM_NSB_IJNSB_IJlllEEESD_SX_EEES2E_NS28_6thread17LinearCombinationISM_Li1EffLNS2F_9ScaleType4KindE0ELNS_15FloatRoundStyleE2ESM_EENS_4gemm15EpilogueDefaultEEEEEvvEEEEvNT_6ParamsE --------------------------
	.section	.nv.shared._ZN7cutlass13device_kernelINS_4conv6kernel13ConvUniversalINS1_16ConvProblemShapeILNS1_8OperatorE1ELi2EEENS1_10collective14CollectiveConvINS1_46MainloopSm90TmaGmmaWarpSpecializedImplicitGemmILS5_1ELi9ELi2EN4cute5tupleIJNSA_1CILi1EEESD_SD_EEENS1_36KernelImplicitTmaWarpSpecializedSm90ELi1EEENSB_IJNSC_ILi256EEENSC_ILi128EEENSB_IJNSC_ILi32EEEEEEEEENS_10bfloat16_tESM_NSA_8TiledMMAINSA_8MMA_AtomIJNSA_4SM904GMMA28MMA_64x128x16_F32BF16BF16_SSILNSQ_5MajorE0ELSS_1ELNSQ_7ScaleInE1ELST_1EEEEEENSA_6LayoutISE_NSB_IJNSC_ILi0EEESX_SX_EEEEENSB_IJNSA_10UnderscoreES10_S10_EEEEENS7_6detail26Sm90ImplicitGemmTileTraitsINSA_20SM90_TMA_LOAD_IM2COLENSA_14ComposedLayoutINSA_7SwizzleILi2ELi4ELi3EEENSA_18smem_ptr_flag_bitsILi16EEENSW_INSB_IJNSB_IJNSC_ILi8EEESJ_EEENSB_IJSJ_SD_EEENSB_IJSD_NSC_ILi9EEEEEEEEENSB_IJNSB_IJSJ_SH_EEENSB_IJSD_SX_EEENSB_IJSX_NSC_ILi8192EEEEEEEEEEEEEvEENS14_INSA_13SM90_TMA_LOADENS16_INS17_ILi3ELi4ELi3EEES1A_NSW_INSB_IJNSB_IJNSC_ILi64EEENSC_ILi2EEEEEENSB_IJS1B_NSC_ILi4EEEEEES1F_EEENSB_IJNSB_IJSD_NSC_ILi2048EEEEEENSB_IJS1R_NSC_ILi512EEEEEENSB_IJSX_NSC_ILi4096EEEEEEEEEEEEEvEEEENS_8epilogue10collective6detail29Sm90TmaWarpSpecializedAdapterINS29_15DefaultEpilogueISM_NSB_IJNSB_IJlllEEESD_SX_EEES2E_NS28_6thread17LinearCombinationISM_Li1EffLNS2F_9ScaleType4KindE0ELNS_15FloatRoundStyleE2ESM_EENS_4gemm15EpilogueDefaultEEEEEvvEEEEvNT_6ParamsE,"aw",@nobits
	.sectionflags	@""
	.align	16
	.zero		1024


//--------------------- .nv.shared.reserved.0     --------------------------
	.section	.nv.shared.reserved.0,"aw",@nobits
	.weak		__nv_reservedSMEM_offset_0_alias
	.size		__nv_reservedSMEM_offset_0_alias, 0, 0
	.other		__nv_reservedSMEM_offset_0_alias,@"STO_CUDA_RESERVED_SHARED STV_DEFAULT"
__nv_reservedSMEM_offset_0_alias:
	.zero		0


//--------------------- .nv.global                --------------------------
	.section	.nv.global,"aw",@nobits
.nv.global:
	.type		_ZN39_INTERNAL_434b422e_4_k_cu_68c35bba_26184cute1_E,@object
	.size		_ZN39_INTERNAL_434b422e_4_k_cu_68c35bba_26184cute1_E,(_ZN39_INTERNAL_434b422e_4_k_cu_68c35bba_26184cuda3std3__45__cpo6cbeginE - _ZN39_INTERNAL_434b422e_4_k_cu_68c35bba_26184cute1_E)
_ZN39_INTERNAL_434b422e_4_k_cu_68c35bba_26184cute1_E:
	.zero		1
	.type		_ZN39_INTERNAL_434b422e_4_k_cu_68c35bba_26184cuda3std3__45__cpo6cbeginE,@object
	.size		_ZN39_INTERNAL_434b422e_4_k_cu_68c35bba_26184cuda3std3__45__cpo6cbeginE,(_ZN39_INTERNAL_434b422e_4_k_cu_68c35bba_26184cuda3std3__48in_placeE - _ZN39_INTERNAL_434b422e_4_k_cu_68c35bba_26184cuda3std3__45__cpo6cbeginE)
_ZN39_INTERNAL_434b422e_4_k_cu_68c35bba_26184cuda3std3__45__cpo6cbeginE:
	.zero		1
	.type		_ZN39_INTERNAL_434b422e_4_k_cu_68c35bba_26184cuda3std3__48in_placeE,@object
	.size		_ZN39_INTERNAL_434b422e_4_k_cu_68c35bba_26184cuda3std3__48in_placeE,(_ZN39_INTERNAL_434b422e_4_k_cu_68c35bba_26184cuda3std6ranges3__45__cpo9iter_moveE - _ZN39_INTERNAL_434b422e_4_k_cu_68c35bba_26184cuda3std3__48in_placeE)
_ZN39_INTERNAL_434b422e_4_k_cu_68c35bba_26184cuda3std3__48in_placeE:
	.zero		1
	.type		_ZN39_INTERNAL_434b422e_4_k_cu_68c35bba_26184cuda3std6ranges3__45__cpo9iter_moveE,@object
	.size		_ZN39_INTERNAL_434b422e_4_k_cu_68c35bba_26184cuda3std6ranges3__45__cpo9iter_moveE,(_ZN39_INTERNAL_434b422e_4_k_cu_68c35bba_26184cuda3std3__45__cpo5beginE - _ZN39_INTERNAL_434b422e_4_k_cu_68c35bba_26184cuda3std6ranges3__45__cpo9iter_moveE)
_ZN39_INTERNAL_434b422e_4_k_cu_68c35bba_26184cuda3std6ranges3__45__cpo9iter_moveE:
	.zero		1
	.type		_ZN39_INTERNAL_434b422e_4_k_cu_68c35bba_26184cuda3std3__45__cpo5beginE,@object
	.size		_ZN39_INTERNAL_434b422e_4_k_cu_68c35bba_26184cuda3std3__45__cpo5beginE,(_ZN39_INTERNAL_434b422e_4_k_cu_68c35bba_26184cuda3std3__441_GLOBAL__N__434b422e_4_k_cu_68c35bba_26186ignoreE - _ZN39_INTERNAL_434b422e_4_k_cu_68c35bba_26184cuda3std3__45__cpo5beginE)
_ZN39_INTERNAL_434b422e_4_k_cu_68c35bba_26184cuda3std3__45__cpo5beginE:
	.zero		1
	.type		_ZN39_INTERNAL_434b422e_4_k_cu_68c35bba_26184cuda3std3__441_GLOBAL__N__434b422e_4_k_cu_68c35bba_26186ignoreE,@object
	.size		_ZN39_INTERNAL_434b422e_4_k_cu_68c35bba_26184cuda3std3__441_GLOBAL__N__434b422e_4_k_cu_68c35bba_26186ignoreE,(_ZN39_INTERNAL_434b422e_4_k_cu_68c35bba_26184cute7productE - _ZN39_INTERNAL_434b422e_4_k_cu_68c35bba_26184cuda3std3__441_GLOBAL__N__434b422e_4_k_cu_68c35bba_26186ignoreE)
_ZN39_INTERNAL_434b422e_4_k_cu_68c35bba_26184cuda3std3__441_GLOBAL__N__434b422e_4_k_cu_68c35bba_26186ignoreE:
	.zero		1
	.type		_ZN39_INTERNAL_434b422e_4_k_cu_68c35bba_26184cute7productE,@object
	.size		_ZN39_INTERNAL_434b422e_4_k_cu_68c35bba_26184cute7productE,(_ZN39_INTERNAL_434b422e_4_k_cu_68c35bba_26184cuda3std3__45__cpo3endE - _ZN39_INTERNAL_434b422e_4_k_cu_68c35bba_26184cute7productE)
_ZN39_INTERNAL_434b422e_4_k_cu_68c35bba_26184cute7productE:
	.zero		1
	.type		_ZN39_INTERNAL_434b422e_4_k_cu_68c35bba_26184cuda3std3__45__cpo3endE,@object
	.size		_ZN39_INTERNAL_434b422e_4_k_cu_68c35bba_26184cuda3std3__45__cpo3endE,(_ZN39_INTERNAL_434b422e_4_k_cu_68c35bba_26184cuda3std3__419piecewise_constructE - _ZN39_INTERNAL_434b422e_4_k_cu_68c35bba_26184cuda3std3__45__cpo3endE)
_ZN39_INTERNAL_434b422e_4_k_cu_68c35bba_26184cuda3std3__45__cpo3endE:
	.zero		1
	.type		_ZN39_INTERNAL_434b422e_4_k_cu_68c35bba_26184cuda3std3__419piecewise_constructE,@object
	.size		_ZN39_INTERNAL_434b422e_4_k_cu_68c35bba_26184cuda3std3__419piecewise_constructE,(_ZN39_INTERNAL_434b422e_4_k_cu_68c35bba_26184cuda3std3__45__cpo4cendE - _ZN39_INTERNAL_434b422e_4_k_cu_68c35bba_26184cuda3std3__419piecewise_constructE)
_ZN39_INTERNAL_434b422e_4_k_cu_68c35bba_26184cuda3std3__419piecewise_constructE:
	.zero		1
	.type		_ZN39_INTERNAL_434b422e_4_k_cu_68c35bba_26184cuda3std3__45__cpo4cendE,@object
	.size		_ZN39_INTERNAL_434b422e_4_k_cu_68c35bba_26184cuda3std3__45__cpo4cendE,(_ZN39_INTERNAL_434b422e_4_k_cu_68c35bba_26184cuda3std6ranges3__45__cpo4swapE - _ZN39_INTERNAL_434b422e_4_k_cu_68c35bba_26184cuda3std3__45__cpo4cendE)
_ZN39_INTERNAL_434b422e_4_k_cu_68c35bba_26184cuda3std3__45__cpo4cendE:
	.zero		1
	.type		_ZN39_INTERNAL_434b422e_4_k_cu_68c35bba_26184cuda3std6ranges3__45__cpo4swapE,@object
	.size		_ZN39_INTERNAL_434b422e_4_k_cu_68c35bba_26184cuda3std6ranges3__45__cpo4swapE,(.L_7 - _ZN39_INTERNAL_434b422e_4_k_cu_68c35bba_26184cuda3std6ranges3__45__cpo4swapE)
_ZN39_INTERNAL_434b422e_4_k_cu_68c35bba_26184cuda3std6ranges3__45__cpo4swapE:
	.zero		1
.L_7:


//--------------------- .nv.constant0._ZN7cutlass13device_kernelINS_4conv6kernel13ConvUniversalINS1_16ConvProblemShapeILNS1_8OperatorE1ELi2EEENS1_10collective14CollectiveConvINS1_46MainloopSm90TmaGmmaWarpSpecializedImplicitGemmILS5_1ELi9ELi2EN4cute5tupleIJNSA_1CILi1EEESD_SD_EEENS1_36KernelImplicitTmaWarpSpecializedSm90ELi1EEENSB_IJNSC_ILi256EEENSC_ILi128EEENSB_IJNSC_ILi32EEEEEEEEENS_10bfloat16_tESM_NSA_8TiledMMAINSA_8MMA_AtomIJNSA_4SM904GMMA28MMA_64x128x16_F32BF16BF16_SSILNSQ_5MajorE0ELSS_1ELNSQ_7ScaleInE1ELST_1EEEEEENSA_6LayoutISE_NSB_IJNSC_ILi0EEESX_SX_EEEEENSB_IJNSA_10UnderscoreES10_S10_EEEEENS7_6detail26Sm90ImplicitGemmTileTraitsINSA_20SM90_TMA_LOAD_IM2COLENSA_14ComposedLayoutINSA_7SwizzleILi2ELi4ELi3EEENSA_18smem_ptr_flag_bitsILi16EEENSW_INSB_IJNSB_IJNSC_ILi8EEESJ_EEENSB_IJSJ_SD_EEENSB_IJSD_NSC_ILi9EEEEEEEEENSB_IJNSB_IJSJ_SH_EEENSB_IJSD_SX_EEENSB_IJSX_NSC_ILi8192EEEEEEEEEEEEEvEENS14_INSA_13SM90_TMA_LOADENS16_INS17_ILi3ELi4ELi3EEES1A_NSW_INSB_IJNSB_IJNSC_ILi64EEENSC_ILi2EEEEEENSB_IJS1B_NSC_ILi4EEEEEES1F_EEENSB_IJNSB_IJSD_NSC_ILi2048EEEEEENSB_IJS1R_NSC_ILi512EEEEEENSB_IJSX_NSC_ILi4096EEEEEEEEEEEEEvEEEENS_8epilogue10collective6detail29Sm90TmaWarpSpecializedAdapterINS29_15DefaultEpilogueISM_NSB_IJNSB_IJlllEEESD_SX_EEES2E_NS28_6thread17LinearCombinationISM_Li1EffLNS2F_9ScaleType4KindE0ELNS_15FloatRoundStyleE2ESM_EENS_4gemm15EpilogueDefaultEEEEEvvEEEEvNT_6ParamsE --------------------------
	.section	.nv.constant0._ZN7cutlass13device_kernelINS_4conv6kernel13ConvUniversalINS1_16ConvProblemShapeILNS1_8OperatorE1ELi2EEENS1_10collective14CollectiveConvINS1_46MainloopSm90TmaGmmaWarpSpecializedImplicitGemmILS5_1ELi9ELi2EN4cute5tupleIJNSA_1CILi1EEESD_SD_EEENS1_36KernelImplicitTmaWarpSpecializedSm90ELi1EEENSB_IJNSC_ILi256EEENSC_ILi128EEENSB_IJNSC_ILi32EEEEEEEEENS_10bfloat16_tESM_NSA_8TiledMMAINSA_8MMA_AtomIJNSA_4SM904GMMA28MMA_64x128x16_F32BF16BF16_SSILNSQ_5MajorE0ELSS_1ELNSQ_7ScaleInE1ELST_1EEEEEENSA_6LayoutISE_NSB_IJNSC_ILi0EEESX_SX_EEEEENSB_IJNSA_10UnderscoreES10_S10_EEEEENS7_6detail26Sm90ImplicitGemmTileTraitsINSA_20SM90_TMA_LOAD_IM2COLENSA_14ComposedLayoutINSA_7SwizzleILi2ELi4ELi3EEENSA_18smem_ptr_flag_bitsILi16EEENSW_INSB_IJNSB_IJNSC_ILi8EEESJ_EEENSB_IJSJ_SD_EEENSB_IJSD_NSC_ILi9EEEEEEEEENSB_IJNSB_IJSJ_SH_EEENSB_IJSD_SX_EEENSB_IJSX_NSC_ILi8192EEEEEEEEEEEEEvEENS14_INSA_13SM90_TMA_LOADENS16_INS17_ILi3ELi4ELi3EEES1A_NSW_INSB_IJNSB_IJNSC_ILi64EEENSC_ILi2EEEEEENSB_IJS1B_NSC_ILi4EEEEEES1F_EEENSB_IJNSB_IJSD_NSC_ILi2048EEEEEENSB_IJS1R_NSC_ILi512EEEEEENSB_IJSX_NSC_ILi4096EEEEEEEEEEEEEvEEEENS_8epilogue10collective6detail29Sm90TmaWarpSpecializedAdapterINS29_15DefaultEpilogueISM_NSB_IJNSB_IJlllEEESD_SX_EEES2E_NS28_6thread17LinearCombinationISM_Li1EffLNS2F_9ScaleType4KindE0ELNS_15FloatRoundStyleE2ESM_EENS_4gemm15EpilogueDefaultEEEEEvvEEEEvNT_6ParamsE,"a",@progbits
	.sectionflags	@""
	.align	4
.nv.constant0._ZN7cutlass13device_kernelINS_4conv6kernel13ConvUniversalINS1_16ConvProblemShapeILNS1_8OperatorE1ELi2EEENS1_10collective14CollectiveConvINS1_46MainloopSm90TmaGmmaWarpSpecializedImplicitGemmILS5_1ELi9ELi2EN4cute5tupleIJNSA_1CILi1EEESD_SD_EEENS1_36KernelImplicitTmaWarpSpecializedSm90ELi1EEENSB_IJNSC_ILi256EEENSC_ILi128EEENSB_IJNSC_ILi32EEEEEEEEENS_10bfloat16_tESM_NSA_8TiledMMAINSA_8MMA_AtomIJNSA_4SM904GMMA28MMA_64x128x16_F32BF16BF16_SSILNSQ_5MajorE0ELSS_1ELNSQ_7ScaleInE1ELST_1EEEEEENSA_6LayoutISE_NSB_IJNSC_ILi0EEESX_SX_EEEEENSB_IJNSA_10UnderscoreES10_S10_EEEEENS7_6detail26Sm90ImplicitGemmTileTraitsINSA_20SM90_TMA_LOAD_IM2COLENSA_14ComposedLayoutINSA_7SwizzleILi2ELi4ELi3EEENSA_18smem_ptr_flag_bitsILi16EEENSW_INSB_IJNSB_IJNSC_ILi8EEESJ_EEENSB_IJSJ_SD_EEENSB_IJSD_NSC_ILi9EEEEEEEEENSB_IJNSB_IJSJ_SH_EEENSB_IJSD_SX_EEENSB_IJSX_NSC_ILi8192EEEEEEEEEEEEEvEENS14_INSA_13SM90_TMA_LOADENS16_INS17_ILi3ELi4ELi3EEES1A_NSW_INSB_IJNSB_IJNSC_ILi64EEENSC_ILi2EEEEEENSB_IJS1B_NSC_ILi4EEEEEES1F_EEENSB_IJNSB_IJSD_NSC_ILi2048EEEEEENSB_IJS1R_NSC_ILi512EEEEEENSB_IJSX_NSC_ILi4096EEEEEEEEEEEEEvEEEENS_8epilogue10collective6detail29Sm90TmaWarpSpecializedAdapterINS29_15DefaultEpilogueISM_NSB_IJNSB_IJlllEEESD_SX_EEES2E_NS28_6thread17LinearCombinationISM_Li1EffLNS2F_9ScaleType4KindE0ELNS_15FloatRoundStyleE2ESM_EENS_4gemm15EpilogueDefaultEEEEEvvEEEEvNT_6ParamsE:
	.zero		1536


//--------------------- SYMBOLS --------------------------

	.type		.nv.reservedSmem.offset0,@object
	.size		.nv.reservedSmem.offset0,0x4
